//
// Generated by NVIDIA NVVM Compiler
//
// Compiler Build ID: CL-36424714
// Cuda compilation tools, release 13.0, V13.0.88
// Based on NVVM 20.0.0
//

.version 9.0
.target sm_100
.address_size 64

	// .globl	_Z32flashattn_warp_full_softmax_v12fPK6__halfS1_S1_Pfiiif
.extern .shared .align 16 .b8 smem_raw[];

.visible .entry _Z32flashattn_warp_full_softmax_v12fPK6__halfS1_S1_Pfiiif(
	.param .u64 .ptr .align 1 _Z32flashattn_warp_full_softmax_v12fPK6__halfS1_S1_Pfiiif_param_0,
	.param .u64 .ptr .align 1 _Z32flashattn_warp_full_softmax_v12fPK6__halfS1_S1_Pfiiif_param_1,
	.param .u64 .ptr .align 1 _Z32flashattn_warp_full_softmax_v12fPK6__halfS1_S1_Pfiiif_param_2,
	.param .u64 .ptr .align 1 _Z32flashattn_warp_full_softmax_v12fPK6__halfS1_S1_Pfiiif_param_3,
	.param .u32 _Z32flashattn_warp_full_softmax_v12fPK6__halfS1_S1_Pfiiif_param_4,
	.param .u32 _Z32flashattn_warp_full_softmax_v12fPK6__halfS1_S1_Pfiiif_param_5,
	.param .u32 _Z32flashattn_warp_full_softmax_v12fPK6__halfS1_S1_Pfiiif_param_6,
	.param .f32 _Z32flashattn_warp_full_softmax_v12fPK6__halfS1_S1_Pfiiif_param_7
)
{
	.reg .pred 	%p<135>;
	.reg .b32 	%r<366>;
	.reg .b32 	%f<469>;
	.reg .b64 	%rd<37>;

	ld.param.u64 	%rd9, [_Z32flashattn_warp_full_softmax_v12fPK6__halfS1_S1_Pfiiif_param_0];
	ld.param.u64 	%rd10, [_Z32flashattn_warp_full_softmax_v12fPK6__halfS1_S1_Pfiiif_param_1];
	ld.param.u64 	%rd11, [_Z32flashattn_warp_full_softmax_v12fPK6__halfS1_S1_Pfiiif_param_2];
	ld.param.u32 	%r32, [_Z32flashattn_warp_full_softmax_v12fPK6__halfS1_S1_Pfiiif_param_4];
	ld.param.u32 	%r33, [_Z32flashattn_warp_full_softmax_v12fPK6__halfS1_S1_Pfiiif_param_6];
	mov.u32 	%r1, %tid.x;
	shr.u32 	%r2, %r1, 5;
	and.b32  	%r364, %r1, 31;
	mov.u32 	%r4, %ctaid.x;
	mov.u32 	%r34, %ctaid.y;
	shl.b32 	%r5, %r34, 2;
	setp.ge.s32 	%p2, %r4, %r32;
	setp.ge.s32 	%p3, %r5, %r33;
	or.pred  	%p4, %p2, %p3;
	@%p4 bra 	$L__BB0_20;
	ld.param.u32 	%r350, [_Z32flashattn_warp_full_softmax_v12fPK6__halfS1_S1_Pfiiif_param_5];
	cvta.to.global.u64 	%rd13, %rd9;
	cvt.u64.u32 	%rd14, %r4;
	mul.wide.u32 	%rd15, %r33, %r4;
	shl.b64 	%rd16, %rd15, 5;
	add.s64 	%rd1, %rd13, %rd16;
	cvt.s64.s32 	%rd17, %r350;
	mul.lo.s64 	%rd18, %rd14, %rd17;
	shl.b64 	%rd2, %rd18, 5;
	add.s32 	%r6, %r5, %r2;
	setp.lt.u32 	%p5, %r1, 128;
	setp.lt.u32 	%p6, %r6, %r33;
	and.pred  	%p1, %p5, %p6;
	not.pred 	%p7, %p1;
	@%p7 bra 	$L__BB0_5;
	mov.f32 	%f78, 0f00000000;
	// begin inline asm
	{.reg .f16 low;
  cvt.rn.f16.f32 low, %f78;
  mov.b32 %r355, {low,low};}

	// end inline asm
	setp.gt.u32 	%p8, %r364, 7;
	@%p8 bra 	$L__BB0_4;
	shl.b32 	%r39, %r6, 4;
	mul.wide.u32 	%rd19, %r39, 2;
	add.s64 	%rd20, %rd1, %rd19;
	mul.wide.u32 	%rd21, %r364, 4;
	add.s64 	%rd22, %rd20, %rd21;
	ld.global.nc.u32 	%r355, [%rd22];
$L__BB0_4:
	shfl.sync.idx.b32	%r363|%p9, %r355, 0, 31, -1;
	shfl.sync.idx.b32	%r362|%p10, %r355, 1, 31, -1;
	shfl.sync.idx.b32	%r361|%p11, %r355, 2, 31, -1;
	shfl.sync.idx.b32	%r360|%p12, %r355, 3, 31, -1;
	shfl.sync.idx.b32	%r359|%p13, %r355, 4, 31, -1;
	shfl.sync.idx.b32	%r358|%p14, %r355, 5, 31, -1;
	shfl.sync.idx.b32	%r357|%p15, %r355, 6, 31, -1;
	shfl.sync.idx.b32	%r356|%p16, %r355, 7, 31, -1;
$L__BB0_5:
	ld.param.u32 	%r351, [_Z32flashattn_warp_full_softmax_v12fPK6__halfS1_S1_Pfiiif_param_5];
	setp.gt.s32 	%p17, %r351, 0;
	mov.f32 	%f434, 0f00000000;
	mov.f32 	%f435, %f434;
	mov.f32 	%f436, %f434;
	mov.f32 	%f437, %f434;
	mov.f32 	%f438, %f434;
	mov.f32 	%f439, %f434;
	mov.f32 	%f440, %f434;
	mov.f32 	%f441, %f434;
	mov.f32 	%f442, %f434;
	mov.f32 	%f443, %f434;
	mov.f32 	%f444, %f434;
	mov.f32 	%f445, %f434;
	mov.f32 	%f446, %f434;
	mov.f32 	%f447, %f434;
	mov.f32 	%f448, %f434;
	mov.f32 	%f449, %f434;
	mov.f32 	%f451, %f434;
	@%p17 bra 	$L__BB0_6;
	bra.uni 	$L__BB0_18;
$L__BB0_6:
	and.b32  	%r41, %r1, 31;
	mul.wide.u32 	%rd23, %r41, 32;
	add.s64 	%rd24, %rd2, %rd23;
	add.s64 	%rd25, %rd24, 16;
	cvta.to.global.u64 	%rd26, %rd10;
	add.s64 	%rd36, %rd26, %rd25;
	cvta.to.global.u64 	%rd27, %rd11;
	add.s64 	%rd35, %rd27, %rd25;
	mov.f32 	%f450, 0fFF800000;
	mov.b32 	%r365, 0;
	mov.f32 	%f434, 0f00000000;
	mov.f32 	%f435, %f434;
	mov.f32 	%f436, %f434;
	mov.f32 	%f437, %f434;
	mov.f32 	%f438, %f434;
	mov.f32 	%f439, %f434;
	mov.f32 	%f440, %f434;
	mov.f32 	%f441, %f434;
	mov.f32 	%f442, %f434;
	mov.f32 	%f443, %f434;
	mov.f32 	%f444, %f434;
	mov.f32 	%f445, %f434;
	mov.f32 	%f446, %f434;
	mov.f32 	%f447, %f434;
	mov.f32 	%f448, %f434;
	mov.f32 	%f449, %f434;
	mov.f32 	%f451, %f434;
$L__BB0_7:
	mov.u32 	%r42, %tid.x;
	shr.u32 	%r43, %r42, 5;
	setp.ne.s32 	%p18, %r43, 4;
	@%p18 bra 	$L__BB0_11;
	ld.param.u32 	%r352, [_Z32flashattn_warp_full_softmax_v12fPK6__halfS1_S1_Pfiiif_param_5];
	setp.lt.s32 	%p19, %r364, %r352;
	@%p19 bra 	$L__BB0_10;
	mov.f32 	%f82, 0f00000000;
	// begin inline asm
	{.reg .f16 low;
  cvt.rn.f16.f32 low, %f82;
  mov.b32 %r44, {low,low};}

	// end inline asm
	mov.u32 	%r45, %tid.x;
	and.b32  	%r46, %r45, 31;
	mov.u32 	%r47, smem_raw;
	mad.lo.s32 	%r48, %r46, 40, %r47;
	st.shared.v2.u32 	[%r48], {%r44, %r44};
	st.shared.v2.u32 	[%r48+1280], {%r44, %r44};
	st.shared.v2.u32 	[%r48+8], {%r44, %r44};
	st.shared.v2.u32 	[%r48+1288], {%r44, %r44};
	st.shared.v2.u32 	[%r48+16], {%r44, %r44};
	st.shared.v2.u32 	[%r48+1296], {%r44, %r44};
	st.shared.v2.u32 	[%r48+24], {%r44, %r44};
	st.shared.v2.u32 	[%r48+1304], {%r44, %r44};
	st.shared.v2.u32 	[%r48+32], {%r44, %r44};
	st.shared.v2.u32 	[%r48+1312], {%r44, %r44};
	bra.uni 	$L__BB0_11;
$L__BB0_10:
	ld.global.nc.u32 	%r50, [%rd36+-16];
	ld.global.nc.u32 	%r51, [%rd36+-12];
	mov.u32 	%r52, %tid.x;
	and.b32  	%r53, %r52, 31;
	mov.u32 	%r54, smem_raw;
	mad.lo.s32 	%r55, %r53, 40, %r54;
	st.shared.v2.u32 	[%r55], {%r50, %r51};
	ld.global.nc.u32 	%r56, [%rd36+-8];
	ld.global.nc.u32 	%r57, [%rd36+-4];
	st.shared.v2.u32 	[%r55+8], {%r56, %r57};
	ld.global.nc.u32 	%r58, [%rd36];
	ld.global.nc.u32 	%r59, [%rd36+4];
	st.shared.v2.u32 	[%r55+16], {%r58, %r59};
	ld.global.nc.u32 	%r60, [%rd36+8];
	ld.global.nc.u32 	%r61, [%rd36+12];
	st.shared.v2.u32 	[%r55+24], {%r60, %r61};
	mov.f32 	%f83, 0f00000000;
	// begin inline asm
	{.reg .f16 low;
  cvt.rn.f16.f32 low, %f83;
  mov.b32 %r49, {low,low};}

	// end inline asm
	st.shared.v2.u32 	[%r55+32], {%r49, %r49};
	ld.global.nc.u32 	%r62, [%rd35+-16];
	ld.global.nc.u32 	%r63, [%rd35+-12];
	st.shared.v2.u32 	[%r55+1280], {%r62, %r63};
	ld.global.nc.u32 	%r64, [%rd35+-8];
	ld.global.nc.u32 	%r65, [%rd35+-4];
	st.shared.v2.u32 	[%r55+1288], {%r64, %r65};
	ld.global.nc.u32 	%r66, [%rd35];
	ld.global.nc.u32 	%r67, [%rd35+4];
	st.shared.v2.u32 	[%r55+1296], {%r66, %r67};
	ld.global.nc.u32 	%r68, [%rd35+8];
	ld.global.nc.u32 	%r69, [%rd35+12];
	st.shared.v2.u32 	[%r55+1304], {%r68, %r69};
	st.shared.v2.u32 	[%r55+1312], {%r49, %r49};
$L__BB0_11:
	bar.sync 	0;
	@%p7 bra 	$L__BB0_17;
	ld.param.u32 	%r353, [_Z32flashattn_warp_full_softmax_v12fPK6__halfS1_S1_Pfiiif_param_5];
	setp.ge.s32 	%p21, %r364, %r353;
	mov.f32 	%f432, 0fFF800000;
	@%p21 bra 	$L__BB0_14;
	ld.param.f32 	%f413, [_Z32flashattn_warp_full_softmax_v12fPK6__halfS1_S1_Pfiiif_param_7];
	mov.u32 	%r102, %tid.x;
	and.b32  	%r103, %r102, 31;
	mov.u32 	%r104, smem_raw;
	mad.lo.s32 	%r105, %r103, 40, %r104;
	ld.shared.v2.u32 	{%r71, %r75}, [%r105];
	// begin inline asm
	{.reg .f16 low,high;
  mov.b32 {low,high},%r71;
  cvt.f32.f16 %f85, low;}

	// end inline asm
	// begin inline asm
	{.reg .f16 low,high;
  mov.b32 {low,high},%r71;
  cvt.f32.f16 %f86, high;}

	// end inline asm
	// begin inline asm
	{.reg .f16 low,high;
  mov.b32 {low,high},%r363;
  cvt.f32.f16 %f87, low;}

	// end inline asm
	// begin inline asm
	{.reg .f16 low,high;
  mov.b32 {low,high},%r363;
  cvt.f32.f16 %f88, high;}

	// end inline asm
	mul.f32 	%f117, %f86, %f88;
	fma.rn.f32 	%f118, %f85, %f87, %f117;
	add.f32 	%f119, %f118, 0f00000000;
	// begin inline asm
	{.reg .f16 low,high;
  mov.b32 {low,high},%r75;
  cvt.f32.f16 %f89, low;}

	// end inline asm
	// begin inline asm
	{.reg .f16 low,high;
  mov.b32 {low,high},%r75;
  cvt.f32.f16 %f90, high;}

	// end inline asm
	// begin inline asm
	{.reg .f16 low,high;
  mov.b32 {low,high},%r362;
  cvt.f32.f16 %f91, low;}

	// end inline asm
	// begin inline asm
	{.reg .f16 low,high;
  mov.b32 {low,high},%r362;
  cvt.f32.f16 %f92, high;}

	// end inline asm
	mul.f32 	%f120, %f90, %f92;
	fma.rn.f32 	%f121, %f89, %f91, %f120;
	add.f32 	%f122, %f119, %f121;
	ld.shared.v2.u32 	{%r79, %r83}, [%r105+8];
	// begin inline asm
	{.reg .f16 low,high;
  mov.b32 {low,high},%r79;
  cvt.f32.f16 %f93, low;}

	// end inline asm
	// begin inline asm
	{.reg .f16 low,high;
  mov.b32 {low,high},%r79;
  cvt.f32.f16 %f94, high;}

	// end inline asm
	// begin inline asm
	{.reg .f16 low,high;
  mov.b32 {low,high},%r361;
  cvt.f32.f16 %f95, low;}

	// end inline asm
	// begin inline asm
	{.reg .f16 low,high;
  mov.b32 {low,high},%r361;
  cvt.f32.f16 %f96, high;}

	// end inline asm
	mul.f32 	%f123, %f94, %f96;
	fma.rn.f32 	%f124, %f93, %f95, %f123;
	add.f32 	%f125, %f122, %f124;
	// begin inline asm
	{.reg .f16 low,high;
  mov.b32 {low,high},%r83;
  cvt.f32.f16 %f97, low;}

	// end inline asm
	// begin inline asm
	{.reg .f16 low,high;
  mov.b32 {low,high},%r83;
  cvt.f32.f16 %f98, high;}

	// end inline asm
	// begin inline asm
	{.reg .f16 low,high;
  mov.b32 {low,high},%r360;
  cvt.f32.f16 %f99, low;}

	// end inline asm
	// begin inline asm
	{.reg .f16 low,high;
  mov.b32 {low,high},%r360;
  cvt.f32.f16 %f100, high;}

	// end inline asm
	mul.f32 	%f126, %f98, %f100;
	fma.rn.f32 	%f127, %f97, %f99, %f126;
	add.f32 	%f128, %f125, %f127;
	ld.shared.v2.u32 	{%r87, %r91}, [%r105+16];
	// begin inline asm
	{.reg .f16 low,high;
  mov.b32 {low,high},%r87;
  cvt.f32.f16 %f101, low;}

	// end inline asm
	// begin inline asm
	{.reg .f16 low,high;
  mov.b32 {low,high},%r87;
  cvt.f32.f16 %f102, high;}

	// end inline asm
	// begin inline asm
	{.reg .f16 low,high;
  mov.b32 {low,high},%r359;
  cvt.f32.f16 %f103, low;}

	// end inline asm
	// begin inline asm
	{.reg .f16 low,high;
  mov.b32 {low,high},%r359;
  cvt.f32.f16 %f104, high;}

	// end inline asm
	mul.f32 	%f129, %f102, %f104;
	fma.rn.f32 	%f130, %f101, %f103, %f129;
	add.f32 	%f131, %f128, %f130;
	// begin inline asm
	{.reg .f16 low,high;
  mov.b32 {low,high},%r91;
  cvt.f32.f16 %f105, low;}

	// end inline asm
	// begin inline asm
	{.reg .f16 low,high;
  mov.b32 {low,high},%r91;
  cvt.f32.f16 %f106, high;}

	// end inline asm
	// begin inline asm
	{.reg .f16 low,high;
  mov.b32 {low,high},%r358;
  cvt.f32.f16 %f107, low;}

	// end inline asm
	// begin inline asm
	{.reg .f16 low,high;
  mov.b32 {low,high},%r358;
  cvt.f32.f16 %f108, high;}

	// end inline asm
	mul.f32 	%f132, %f106, %f108;
	fma.rn.f32 	%f133, %f105, %f107, %f132;
	add.f32 	%f134, %f131, %f133;
	ld.shared.v2.u32 	{%r95, %r99}, [%r105+24];
	// begin inline asm
	{.reg .f16 low,high;
  mov.b32 {low,high},%r95;
  cvt.f32.f16 %f109, low;}

	// end inline asm
	// begin inline asm
	{.reg .f16 low,high;
  mov.b32 {low,high},%r95;
  cvt.f32.f16 %f110, high;}

	// end inline asm
	// begin inline asm
	{.reg .f16 low,high;
  mov.b32 {low,high},%r357;
  cvt.f32.f16 %f111, low;}

	// end inline asm
	// begin inline asm
	{.reg .f16 low,high;
  mov.b32 {low,high},%r357;
  cvt.f32.f16 %f112, high;}

	// end inline asm
	mul.f32 	%f135, %f110, %f112;
	fma.rn.f32 	%f136, %f109, %f111, %f135;
	add.f32 	%f137, %f134, %f136;
	// begin inline asm
	{.reg .f16 low,high;
  mov.b32 {low,high},%r99;
  cvt.f32.f16 %f113, low;}

	// end inline asm
	// begin inline asm
	{.reg .f16 low,high;
  mov.b32 {low,high},%r99;
  cvt.f32.f16 %f114, high;}

	// end inline asm
	// begin inline asm
	{.reg .f16 low,high;
  mov.b32 {low,high},%r356;
  cvt.f32.f16 %f115, low;}

	// end inline asm
	// begin inline asm
	{.reg .f16 low,high;
  mov.b32 {low,high},%r356;
  cvt.f32.f16 %f116, high;}

	// end inline asm
	mul.f32 	%f138, %f114, %f116;
	fma.rn.f32 	%f139, %f113, %f115, %f138;
	add.f32 	%f140, %f137, %f139;
	mul.f32 	%f432, %f413, %f140;
$L__BB0_14:
	mov.b32 	%r106, %f432;
	shfl.sync.down.b32	%r107|%p22, %r106, 16, 31, -1;
	mov.b32 	%f142, %r107;
	max.f32 	%f143, %f432, %f142;
	mov.b32 	%r108, %f143;
	shfl.sync.down.b32	%r109|%p23, %r108, 8, 31, -1;
	mov.b32 	%f144, %r109;
	max.f32 	%f145, %f143, %f144;
	mov.b32 	%r110, %f145;
	shfl.sync.down.b32	%r111|%p24, %r110, 4, 31, -1;
	mov.b32 	%f146, %r111;
	max.f32 	%f147, %f145, %f146;
	mov.b32 	%r112, %f147;
	shfl.sync.down.b32	%r113|%p25, %r112, 2, 31, -1;
	mov.b32 	%f148, %r113;
	max.f32 	%f149, %f147, %f148;
	mov.b32 	%r114, %f149;
	shfl.sync.down.b32	%r115|%p26, %r114, 1, 31, -1;
	mov.b32 	%f150, %r115;
	max.f32 	%f151, %f149, %f150;
	mov.b32 	%r116, %f151;
	shfl.sync.idx.b32	%r117|%p27, %r116, 0, 31, -1;
	mov.b32 	%f152, %r117;
	max.f32 	%f21, %f450, %f152;
	sub.f32 	%f22, %f450, %f21;
	setp.eq.f32 	%p28, %f432, 0fFF800000;
	mov.f32 	%f433, 0f00000000;
	@%p28 bra 	$L__BB0_16;
	sub.f32 	%f153, %f432, %f21;
	fma.rn.f32 	%f154, %f153, 0f3BBB989D, 0f3F000000;
	cvt.sat.f32.f32 	%f155, %f154;
	mov.f32 	%f156, 0f4B400001;
	mov.f32 	%f157, 0f437C0000;
	fma.rm.f32 	%f158, %f155, %f157, %f156;
	add.f32 	%f159, %f158, 0fCB40007F;
	neg.f32 	%f160, %f159;
	fma.rn.f32 	%f161, %f153, 0f3FB8AA3B, %f160;
	fma.rn.f32 	%f162, %f153, 0f32A57060, %f161;
	mov.b32 	%r118, %f158;
	shl.b32 	%r119, %r118, 23;
	mov.b32 	%f163, %r119;
	ex2.approx.ftz.f32 	%f164, %f162;
	mul.f32 	%f433, %f164, %f163;
$L__BB0_16:
	fma.rn.f32 	%f181, %f22, 0f3BBB989D, 0f3F000000;
	cvt.sat.f32.f32 	%f182, %f181;
	mov.f32 	%f183, 0f4B400001;
	mov.f32 	%f184, 0f437C0000;
	fma.rm.f32 	%f185, %f182, %f184, %f183;
	add.f32 	%f186, %f185, 0fCB40007F;
	neg.f32 	%f187, %f186;
	fma.rn.f32 	%f188, %f22, 0f3FB8AA3B, %f187;
	fma.rn.f32 	%f189, %f22, 0f32A57060, %f188;
	ex2.approx.ftz.f32 	%f190, %f189;
	mov.b32 	%r136, %f185;
	shl.b32 	%r137, %r136, 23;
	mov.b32 	%f191, %r137;
	mul.f32 	%f192, %f190, %f191;
	mov.b32 	%r138, %f433;
	shfl.sync.down.b32	%r139|%p29, %r138, 16, 31, -1;
	mov.b32 	%f193, %r139;
	add.f32 	%f194, %f433, %f193;
	mov.b32 	%r140, %f194;
	shfl.sync.down.b32	%r141|%p30, %r140, 8, 31, -1;
	mov.b32 	%f195, %r141;
	add.f32 	%f196, %f194, %f195;
	mov.b32 	%r142, %f196;
	shfl.sync.down.b32	%r143|%p31, %r142, 4, 31, -1;
	mov.b32 	%f197, %r143;
	add.f32 	%f198, %f196, %f197;
	mov.b32 	%r144, %f198;
	shfl.sync.down.b32	%r145|%p32, %r144, 2, 31, -1;
	mov.b32 	%f199, %r145;
	add.f32 	%f200, %f198, %f199;
	mov.b32 	%r146, %f200;
	shfl.sync.down.b32	%r147|%p33, %r146, 1, 31, -1;
	mov.b32 	%f201, %r147;
	add.f32 	%f202, %f200, %f201;
	mov.b32 	%r148, %f202;
	shfl.sync.idx.b32	%r149|%p34, %r148, 0, 31, -1;
	mov.b32 	%f203, %r149;
	fma.rn.f32 	%f451, %f451, %f192, %f203;
	mov.u32 	%r150, %tid.x;
	and.b32  	%r151, %r150, 31;
	mov.u32 	%r152, smem_raw;
	mad.lo.s32 	%r153, %r151, 40, %r152;
	ld.shared.u32 	%r120, [%r153+1280];
	// begin inline asm
	{.reg .f16 low,high;
  mov.b32 {low,high},%r120;
  cvt.f32.f16 %f165, low;}

	// end inline asm
	// begin inline asm
	{.reg .f16 low,high;
  mov.b32 {low,high},%r120;
  cvt.f32.f16 %f166, high;}

	// end inline asm
	mul.f32 	%f204, %f433, %f165;
	mul.f32 	%f205, %f433, %f166;
	mov.b32 	%r154, %f204;
	shfl.sync.down.b32	%r155|%p35, %r154, 16, 31, -1;
	mov.b32 	%f206, %r155;
	add.f32 	%f207, %f204, %f206;
	mov.b32 	%r156, %f205;
	shfl.sync.down.b32	%r157|%p36, %r156, 16, 31, -1;
	mov.b32 	%f208, %r157;
	add.f32 	%f209, %f205, %f208;
	mov.b32 	%r158, %f207;
	shfl.sync.down.b32	%r159|%p37, %r158, 8, 31, -1;
	mov.b32 	%f210, %r159;
	add.f32 	%f211, %f207, %f210;
	mov.b32 	%r160, %f209;
	shfl.sync.down.b32	%r161|%p38, %r160, 8, 31, -1;
	mov.b32 	%f212, %r161;
	add.f32 	%f213, %f209, %f212;
	mov.b32 	%r162, %f211;
	shfl.sync.down.b32	%r163|%p39, %r162, 4, 31, -1;
	mov.b32 	%f214, %r163;
	add.f32 	%f215, %f211, %f214;
	mov.b32 	%r164, %f213;
	shfl.sync.down.b32	%r165|%p40, %r164, 4, 31, -1;
	mov.b32 	%f216, %r165;
	add.f32 	%f217, %f213, %f216;
	mov.b32 	%r166, %f215;
	shfl.sync.down.b32	%r167|%p41, %r166, 2, 31, -1;
	mov.b32 	%f218, %r167;
	add.f32 	%f219, %f215, %f218;
	mov.b32 	%r168, %f217;
	shfl.sync.down.b32	%r169|%p42, %r168, 2, 31, -1;
	mov.b32 	%f220, %r169;
	add.f32 	%f221, %f217, %f220;
	mov.b32 	%r170, %f219;
	shfl.sync.down.b32	%r171|%p43, %r170, 1, 31, -1;
	mov.b32 	%f222, %r171;
	add.f32 	%f223, %f219, %f222;
	mov.b32 	%r172, %f221;
	shfl.sync.down.b32	%r173|%p44, %r172, 1, 31, -1;
	mov.b32 	%f224, %r173;
	add.f32 	%f225, %f221, %f224;
	mov.b32 	%r174, %f223;
	shfl.sync.idx.b32	%r175|%p45, %r174, 0, 31, -1;
	mov.b32 	%f226, %r175;
	mov.b32 	%r176, %f225;
	shfl.sync.idx.b32	%r177|%p46, %r176, 0, 31, -1;
	mov.b32 	%f227, %r177;
	fma.rn.f32 	%f449, %f192, %f449, %f226;
	fma.rn.f32 	%f448, %f192, %f448, %f227;
	ld.shared.u32 	%r122, [%r153+1284];
	// begin inline asm
	{.reg .f16 low,high;
  mov.b32 {low,high},%r122;
  cvt.f32.f16 %f167, low;}

	// end inline asm
	// begin inline asm
	{.reg .f16 low,high;
  mov.b32 {low,high},%r122;
  cvt.f32.f16 %f168, high;}

	// end inline asm
	mul.f32 	%f228, %f433, %f167;
	mul.f32 	%f229, %f433, %f168;
	mov.b32 	%r178, %f228;
	shfl.sync.down.b32	%r179|%p47, %r178, 16, 31, -1;
	mov.b32 	%f230, %r179;
	add.f32 	%f231, %f228, %f230;
	mov.b32 	%r180, %f229;
	shfl.sync.down.b32	%r181|%p48, %r180, 16, 31, -1;
	mov.b32 	%f232, %r181;
	add.f32 	%f233, %f229, %f232;
	mov.b32 	%r182, %f231;
	shfl.sync.down.b32	%r183|%p49, %r182, 8, 31, -1;
	mov.b32 	%f234, %r183;
	add.f32 	%f235, %f231, %f234;
	mov.b32 	%r184, %f233;
	shfl.sync.down.b32	%r185|%p50, %r184, 8, 31, -1;
	mov.b32 	%f236, %r185;
	add.f32 	%f237, %f233, %f236;
	mov.b32 	%r186, %f235;
	shfl.sync.down.b32	%r187|%p51, %r186, 4, 31, -1;
	mov.b32 	%f238, %r187;
	add.f32 	%f239, %f235, %f238;
	mov.b32 	%r188, %f237;
	shfl.sync.down.b32	%r189|%p52, %r188, 4, 31, -1;
	mov.b32 	%f240, %r189;
	add.f32 	%f241, %f237, %f240;
	mov.b32 	%r190, %f239;
	shfl.sync.down.b32	%r191|%p53, %r190, 2, 31, -1;
	mov.b32 	%f242, %r191;
	add.f32 	%f243, %f239, %f242;
	mov.b32 	%r192, %f241;
	shfl.sync.down.b32	%r193|%p54, %r192, 2, 31, -1;
	mov.b32 	%f244, %r193;
	add.f32 	%f245, %f241, %f244;
	mov.b32 	%r194, %f243;
	shfl.sync.down.b32	%r195|%p55, %r194, 1, 31, -1;
	mov.b32 	%f246, %r195;
	add.f32 	%f247, %f243, %f246;
	mov.b32 	%r196, %f245;
	shfl.sync.down.b32	%r197|%p56, %r196, 1, 31, -1;
	mov.b32 	%f248, %r197;
	add.f32 	%f249, %f245, %f248;
	mov.b32 	%r198, %f247;
	shfl.sync.idx.b32	%r199|%p57, %r198, 0, 31, -1;
	mov.b32 	%f250, %r199;
	mov.b32 	%r200, %f249;
	shfl.sync.idx.b32	%r201|%p58, %r200, 0, 31, -1;
	mov.b32 	%f251, %r201;
	fma.rn.f32 	%f447, %f192, %f447, %f250;
	fma.rn.f32 	%f446, %f192, %f446, %f251;
	ld.shared.u32 	%r124, [%r153+1288];
	// begin inline asm
	{.reg .f16 low,high;
  mov.b32 {low,high},%r124;
  cvt.f32.f16 %f169, low;}

	// end inline asm
	// begin inline asm
	{.reg .f16 low,high;
  mov.b32 {low,high},%r124;
  cvt.f32.f16 %f170, high;}

	// end inline asm
	mul.f32 	%f252, %f433, %f169;
	mul.f32 	%f253, %f433, %f170;
	mov.b32 	%r202, %f252;
	shfl.sync.down.b32	%r203|%p59, %r202, 16, 31, -1;
	mov.b32 	%f254, %r203;
	add.f32 	%f255, %f252, %f254;
	mov.b32 	%r204, %f253;
	shfl.sync.down.b32	%r205|%p60, %r204, 16, 31, -1;
	mov.b32 	%f256, %r205;
	add.f32 	%f257, %f253, %f256;
	mov.b32 	%r206, %f255;
	shfl.sync.down.b32	%r207|%p61, %r206, 8, 31, -1;
	mov.b32 	%f258, %r207;
	add.f32 	%f259, %f255, %f258;
	mov.b32 	%r208, %f257;
	shfl.sync.down.b32	%r209|%p62, %r208, 8, 31, -1;
	mov.b32 	%f260, %r209;
	add.f32 	%f261, %f257, %f260;
	mov.b32 	%r210, %f259;
	shfl.sync.down.b32	%r211|%p63, %r210, 4, 31, -1;
	mov.b32 	%f262, %r211;
	add.f32 	%f263, %f259, %f262;
	mov.b32 	%r212, %f261;
	shfl.sync.down.b32	%r213|%p64, %r212, 4, 31, -1;
	mov.b32 	%f264, %r213;
	add.f32 	%f265, %f261, %f264;
	mov.b32 	%r214, %f263;
	shfl.sync.down.b32	%r215|%p65, %r214, 2, 31, -1;
	mov.b32 	%f266, %r215;
	add.f32 	%f267, %f263, %f266;
	mov.b32 	%r216, %f265;
	shfl.sync.down.b32	%r217|%p66, %r216, 2, 31, -1;
	mov.b32 	%f268, %r217;
	add.f32 	%f269, %f265, %f268;
	mov.b32 	%r218, %f267;
	shfl.sync.down.b32	%r219|%p67, %r218, 1, 31, -1;
	mov.b32 	%f270, %r219;
	add.f32 	%f271, %f267, %f270;
	mov.b32 	%r220, %f269;
	shfl.sync.down.b32	%r221|%p68, %r220, 1, 31, -1;
	mov.b32 	%f272, %r221;
	add.f32 	%f273, %f269, %f272;
	mov.b32 	%r222, %f271;
	shfl.sync.idx.b32	%r223|%p69, %r222, 0, 31, -1;
	mov.b32 	%f274, %r223;
	mov.b32 	%r224, %f273;
	shfl.sync.idx.b32	%r225|%p70, %r224, 0, 31, -1;
	mov.b32 	%f275, %r225;
	fma.rn.f32 	%f445, %f192, %f445, %f274;
	fma.rn.f32 	%f444, %f192, %f444, %f275;
	ld.shared.u32 	%r126, [%r153+1292];
	// begin inline asm
	{.reg .f16 low,high;
  mov.b32 {low,high},%r126;
  cvt.f32.f16 %f171, low;}

	// end inline asm
	// begin inline asm
	{.reg .f16 low,high;
  mov.b32 {low,high},%r126;
  cvt.f32.f16 %f172, high;}

	// end inline asm
	mul.f32 	%f276, %f433, %f171;
	mul.f32 	%f277, %f433, %f172;
	mov.b32 	%r226, %f276;
	shfl.sync.down.b32	%r227|%p71, %r226, 16, 31, -1;
	mov.b32 	%f278, %r227;
	add.f32 	%f279, %f276, %f278;
	mov.b32 	%r228, %f277;
	shfl.sync.down.b32	%r229|%p72, %r228, 16, 31, -1;
	mov.b32 	%f280, %r229;
	add.f32 	%f281, %f277, %f280;
	mov.b32 	%r230, %f279;
	shfl.sync.down.b32	%r231|%p73, %r230, 8, 31, -1;
	mov.b32 	%f282, %r231;
	add.f32 	%f283, %f279, %f282;
	mov.b32 	%r232, %f281;
	shfl.sync.down.b32	%r233|%p74, %r232, 8, 31, -1;
	mov.b32 	%f284, %r233;
	add.f32 	%f285, %f281, %f284;
	mov.b32 	%r234, %f283;
	shfl.sync.down.b32	%r235|%p75, %r234, 4, 31, -1;
	mov.b32 	%f286, %r235;
	add.f32 	%f287, %f283, %f286;
	mov.b32 	%r236, %f285;
	shfl.sync.down.b32	%r237|%p76, %r236, 4, 31, -1;
	mov.b32 	%f288, %r237;
	add.f32 	%f289, %f285, %f288;
	mov.b32 	%r238, %f287;
	shfl.sync.down.b32	%r239|%p77, %r238, 2, 31, -1;
	mov.b32 	%f290, %r239;
	add.f32 	%f291, %f287, %f290;
	mov.b32 	%r240, %f289;
	shfl.sync.down.b32	%r241|%p78, %r240, 2, 31, -1;
	mov.b32 	%f292, %r241;
	add.f32 	%f293, %f289, %f292;
	mov.b32 	%r242, %f291;
	shfl.sync.down.b32	%r243|%p79, %r242, 1, 31, -1;
	mov.b32 	%f294, %r243;
	add.f32 	%f295, %f291, %f294;
	mov.b32 	%r244, %f293;
	shfl.sync.down.b32	%r245|%p80, %r244, 1, 31, -1;
	mov.b32 	%f296, %r245;
	add.f32 	%f297, %f293, %f296;
	mov.b32 	%r246, %f295;
	shfl.sync.idx.b32	%r247|%p81, %r246, 0, 31, -1;
	mov.b32 	%f298, %r247;
	mov.b32 	%r248, %f297;
	shfl.sync.idx.b32	%r249|%p82, %r248, 0, 31, -1;
	mov.b32 	%f299, %r249;
	fma.rn.f32 	%f443, %f192, %f443, %f298;
	fma.rn.f32 	%f442, %f192, %f442, %f299;
	ld.shared.u32 	%r128, [%r153+1296];
	// begin inline asm
	{.reg .f16 low,high;
  mov.b32 {low,high},%r128;
  cvt.f32.f16 %f173, low;}

	// end inline asm
	// begin inline asm
	{.reg .f16 low,high;
  mov.b32 {low,high},%r128;
  cvt.f32.f16 %f174, high;}

	// end inline asm
	mul.f32 	%f300, %f433, %f173;
	mul.f32 	%f301, %f433, %f174;
	mov.b32 	%r250, %f300;
	shfl.sync.down.b32	%r251|%p83, %r250, 16, 31, -1;
	mov.b32 	%f302, %r251;
	add.f32 	%f303, %f300, %f302;
	mov.b32 	%r252, %f301;
	shfl.sync.down.b32	%r253|%p84, %r252, 16, 31, -1;
	mov.b32 	%f304, %r253;
	add.f32 	%f305, %f301, %f304;
	mov.b32 	%r254, %f303;
	shfl.sync.down.b32	%r255|%p85, %r254, 8, 31, -1;
	mov.b32 	%f306, %r255;
	add.f32 	%f307, %f303, %f306;
	mov.b32 	%r256, %f305;
	shfl.sync.down.b32	%r257|%p86, %r256, 8, 31, -1;
	mov.b32 	%f308, %r257;
	add.f32 	%f309, %f305, %f308;
	mov.b32 	%r258, %f307;
	shfl.sync.down.b32	%r259|%p87, %r258, 4, 31, -1;
	mov.b32 	%f310, %r259;
	add.f32 	%f311, %f307, %f310;
	mov.b32 	%r260, %f309;
	shfl.sync.down.b32	%r261|%p88, %r260, 4, 31, -1;
	mov.b32 	%f312, %r261;
	add.f32 	%f313, %f309, %f312;
	mov.b32 	%r262, %f311;
	shfl.sync.down.b32	%r263|%p89, %r262, 2, 31, -1;
	mov.b32 	%f314, %r263;
	add.f32 	%f315, %f311, %f314;
	mov.b32 	%r264, %f313;
	shfl.sync.down.b32	%r265|%p90, %r264, 2, 31, -1;
	mov.b32 	%f316, %r265;
	add.f32 	%f317, %f313, %f316;
	mov.b32 	%r266, %f315;
	shfl.sync.down.b32	%r267|%p91, %r266, 1, 31, -1;
	mov.b32 	%f318, %r267;
	add.f32 	%f319, %f315, %f318;
	mov.b32 	%r268, %f317;
	shfl.sync.down.b32	%r269|%p92, %r268, 1, 31, -1;
	mov.b32 	%f320, %r269;
	add.f32 	%f321, %f317, %f320;
	mov.b32 	%r270, %f319;
	shfl.sync.idx.b32	%r271|%p93, %r270, 0, 31, -1;
	mov.b32 	%f322, %r271;
	mov.b32 	%r272, %f321;
	shfl.sync.idx.b32	%r273|%p94, %r272, 0, 31, -1;
	mov.b32 	%f323, %r273;
	fma.rn.f32 	%f441, %f192, %f441, %f322;
	fma.rn.f32 	%f440, %f192, %f440, %f323;
	ld.shared.u32 	%r130, [%r153+1300];
	// begin inline asm
	{.reg .f16 low,high;
  mov.b32 {low,high},%r130;
  cvt.f32.f16 %f175, low;}

	// end inline asm
	// begin inline asm
	{.reg .f16 low,high;
  mov.b32 {low,high},%r130;
  cvt.f32.f16 %f176, high;}

	// end inline asm
	mul.f32 	%f324, %f433, %f175;
	mul.f32 	%f325, %f433, %f176;
	mov.b32 	%r274, %f324;
	shfl.sync.down.b32	%r275|%p95, %r274, 16, 31, -1;
	mov.b32 	%f326, %r275;
	add.f32 	%f327, %f324, %f326;
	mov.b32 	%r276, %f325;
	shfl.sync.down.b32	%r277|%p96, %r276, 16, 31, -1;
	mov.b32 	%f328, %r277;
	add.f32 	%f329, %f325, %f328;
	mov.b32 	%r278, %f327;
	shfl.sync.down.b32	%r279|%p97, %r278, 8, 31, -1;
	mov.b32 	%f330, %r279;
	add.f32 	%f331, %f327, %f330;
	mov.b32 	%r280, %f329;
	shfl.sync.down.b32	%r281|%p98, %r280, 8, 31, -1;
	mov.b32 	%f332, %r281;
	add.f32 	%f333, %f329, %f332;
	mov.b32 	%r282, %f331;
	shfl.sync.down.b32	%r283|%p99, %r282, 4, 31, -1;
	mov.b32 	%f334, %r283;
	add.f32 	%f335, %f331, %f334;
	mov.b32 	%r284, %f333;
	shfl.sync.down.b32	%r285|%p100, %r284, 4, 31, -1;
	mov.b32 	%f336, %r285;
	add.f32 	%f337, %f333, %f336;
	mov.b32 	%r286, %f335;
	shfl.sync.down.b32	%r287|%p101, %r286, 2, 31, -1;
	mov.b32 	%f338, %r287;
	add.f32 	%f339, %f335, %f338;
	mov.b32 	%r288, %f337;
	shfl.sync.down.b32	%r289|%p102, %r288, 2, 31, -1;
	mov.b32 	%f340, %r289;
	add.f32 	%f341, %f337, %f340;
	mov.b32 	%r290, %f339;
	shfl.sync.down.b32	%r291|%p103, %r290, 1, 31, -1;
	mov.b32 	%f342, %r291;
	add.f32 	%f343, %f339, %f342;
	mov.b32 	%r292, %f341;
	shfl.sync.down.b32	%r293|%p104, %r292, 1, 31, -1;
	mov.b32 	%f344, %r293;
	add.f32 	%f345, %f341, %f344;
	mov.b32 	%r294, %f343;
	shfl.sync.idx.b32	%r295|%p105, %r294, 0, 31, -1;
	mov.b32 	%f346, %r295;
	mov.b32 	%r296, %f345;
	shfl.sync.idx.b32	%r297|%p106, %r296, 0, 31, -1;
	mov.b32 	%f347, %r297;
	fma.rn.f32 	%f439, %f192, %f439, %f346;
	fma.rn.f32 	%f438, %f192, %f438, %f347;
	ld.shared.u32 	%r132, [%r153+1304];
	// begin inline asm
	{.reg .f16 low,high;
  mov.b32 {low,high},%r132;
  cvt.f32.f16 %f177, low;}

	// end inline asm
	// begin inline asm
	{.reg .f16 low,high;
  mov.b32 {low,high},%r132;
  cvt.f32.f16 %f178, high;}

	// end inline asm
	mul.f32 	%f348, %f433, %f177;
	mul.f32 	%f349, %f433, %f178;
	mov.b32 	%r298, %f348;
	shfl.sync.down.b32	%r299|%p107, %r298, 16, 31, -1;
	mov.b32 	%f350, %r299;
	add.f32 	%f351, %f348, %f350;
	mov.b32 	%r300, %f349;
	shfl.sync.down.b32	%r301|%p108, %r300, 16, 31, -1;
	mov.b32 	%f352, %r301;
	add.f32 	%f353, %f349, %f352;
	mov.b32 	%r302, %f351;
	shfl.sync.down.b32	%r303|%p109, %r302, 8, 31, -1;
	mov.b32 	%f354, %r303;
	add.f32 	%f355, %f351, %f354;
	mov.b32 	%r304, %f353;
	shfl.sync.down.b32	%r305|%p110, %r304, 8, 31, -1;
	mov.b32 	%f356, %r305;
	add.f32 	%f357, %f353, %f356;
	mov.b32 	%r306, %f355;
	shfl.sync.down.b32	%r307|%p111, %r306, 4, 31, -1;
	mov.b32 	%f358, %r307;
	add.f32 	%f359, %f355, %f358;
	mov.b32 	%r308, %f357;
	shfl.sync.down.b32	%r309|%p112, %r308, 4, 31, -1;
	mov.b32 	%f360, %r309;
	add.f32 	%f361, %f357, %f360;
	mov.b32 	%r310, %f359;
	shfl.sync.down.b32	%r311|%p113, %r310, 2, 31, -1;
	mov.b32 	%f362, %r311;
	add.f32 	%f363, %f359, %f362;
	mov.b32 	%r312, %f361;
	shfl.sync.down.b32	%r313|%p114, %r312, 2, 31, -1;
	mov.b32 	%f364, %r313;
	add.f32 	%f365, %f361, %f364;
	mov.b32 	%r314, %f363;
	shfl.sync.down.b32	%r315|%p115, %r314, 1, 31, -1;
	mov.b32 	%f366, %r315;
	add.f32 	%f367, %f363, %f366;
	mov.b32 	%r316, %f365;
	shfl.sync.down.b32	%r317|%p116, %r316, 1, 31, -1;
	mov.b32 	%f368, %r317;
	add.f32 	%f369, %f365, %f368;
	mov.b32 	%r318, %f367;
	shfl.sync.idx.b32	%r319|%p117, %r318, 0, 31, -1;
	mov.b32 	%f370, %r319;
	mov.b32 	%r320, %f369;
	shfl.sync.idx.b32	%r321|%p118, %r320, 0, 31, -1;
	mov.b32 	%f371, %r321;
	fma.rn.f32 	%f437, %f192, %f437, %f370;
	fma.rn.f32 	%f436, %f192, %f436, %f371;
	ld.shared.u32 	%r134, [%r153+1308];
	// begin inline asm
	{.reg .f16 low,high;
  mov.b32 {low,high},%r134;
  cvt.f32.f16 %f179, low;}

	// end inline asm
	// begin inline asm
	{.reg .f16 low,high;
  mov.b32 {low,high},%r134;
  cvt.f32.f16 %f180, high;}

	// end inline asm
	mul.f32 	%f372, %f433, %f179;
	mul.f32 	%f373, %f433, %f180;
	mov.b32 	%r322, %f372;
	shfl.sync.down.b32	%r323|%p119, %r322, 16, 31, -1;
	mov.b32 	%f374, %r323;
	add.f32 	%f375, %f372, %f374;
	mov.b32 	%r324, %f373;
	shfl.sync.down.b32	%r325|%p120, %r324, 16, 31, -1;
	mov.b32 	%f376, %r325;
	add.f32 	%f377, %f373, %f376;
	mov.b32 	%r326, %f375;
	shfl.sync.down.b32	%r327|%p121, %r326, 8, 31, -1;
	mov.b32 	%f378, %r327;
	add.f32 	%f379, %f375, %f378;
	mov.b32 	%r328, %f377;
	shfl.sync.down.b32	%r329|%p122, %r328, 8, 31, -1;
	mov.b32 	%f380, %r329;
	add.f32 	%f381, %f377, %f380;
	mov.b32 	%r330, %f379;
	shfl.sync.down.b32	%r331|%p123, %r330, 4, 31, -1;
	mov.b32 	%f382, %r331;
	add.f32 	%f383, %f379, %f382;
	mov.b32 	%r332, %f381;
	shfl.sync.down.b32	%r333|%p124, %r332, 4, 31, -1;
	mov.b32 	%f384, %r333;
	add.f32 	%f385, %f381, %f384;
	mov.b32 	%r334, %f383;
	shfl.sync.down.b32	%r335|%p125, %r334, 2, 31, -1;
	mov.b32 	%f386, %r335;
	add.f32 	%f387, %f383, %f386;
	mov.b32 	%r336, %f385;
	shfl.sync.down.b32	%r337|%p126, %r336, 2, 31, -1;
	mov.b32 	%f388, %r337;
	add.f32 	%f389, %f385, %f388;
	mov.b32 	%r338, %f387;
	shfl.sync.down.b32	%r339|%p127, %r338, 1, 31, -1;
	mov.b32 	%f390, %r339;
	add.f32 	%f391, %f387, %f390;
	mov.b32 	%r340, %f389;
	shfl.sync.down.b32	%r341|%p128, %r340, 1, 31, -1;
	mov.b32 	%f392, %r341;
	add.f32 	%f393, %f389, %f392;
	mov.b32 	%r342, %f391;
	shfl.sync.idx.b32	%r343|%p129, %r342, 0, 31, -1;
	mov.b32 	%f394, %r343;
	mov.b32 	%r344, %f393;
	shfl.sync.idx.b32	%r345|%p130, %r344, 0, 31, -1;
	mov.b32 	%f395, %r345;
	fma.rn.f32 	%f435, %f192, %f435, %f394;
	fma.rn.f32 	%f434, %f192, %f434, %f395;
	mov.f32 	%f450, %f21;
$L__BB0_17:
	ld.param.u32 	%r354, [_Z32flashattn_warp_full_softmax_v12fPK6__halfS1_S1_Pfiiif_param_5];
	bar.sync 	0;
	add.s32 	%r365, %r365, 32;
	add.s32 	%r364, %r364, 32;
	add.s64 	%rd36, %rd36, 1024;
	add.s64 	%rd35, %rd35, 1024;
	setp.lt.s32 	%p131, %r365, %r354;
	@%p131 bra 	$L__BB0_7;
$L__BB0_18:
	mov.u32 	%r346, %tid.x;
	and.b32  	%r347, %r346, 31;
	setp.ne.s32 	%p132, %r347, 0;
	or.pred  	%p134, %p7, %p132;
	@%p134 bra 	$L__BB0_20;
	ld.param.u64 	%rd34, [_Z32flashattn_warp_full_softmax_v12fPK6__halfS1_S1_Pfiiif_param_3];
	rcp.rn.f32 	%f396, %f451;
	shl.b32 	%r348, %r6, 4;
	mul.f32 	%f397, %f396, %f449;
	cvta.to.global.u64 	%rd28, %rd34;
	mov.u32 	%r349, %ctaid.x;
	mul.wide.u32 	%rd29, %r33, %r349;
	shl.b64 	%rd30, %rd29, 6;
	add.s64 	%rd31, %rd28, %rd30;
	mul.wide.u32 	%rd32, %r348, 4;
	add.s64 	%rd33, %rd31, %rd32;
	st.global.f32 	[%rd33], %f397;
	mul.f32 	%f398, %f396, %f448;
	st.global.f32 	[%rd33+4], %f398;
	mul.f32 	%f399, %f396, %f447;
	st.global.f32 	[%rd33+8], %f399;
	mul.f32 	%f400, %f396, %f446;
	st.global.f32 	[%rd33+12], %f400;
	mul.f32 	%f401, %f396, %f445;
	st.global.f32 	[%rd33+16], %f401;
	mul.f32 	%f402, %f396, %f444;
	st.global.f32 	[%rd33+20], %f402;
	mul.f32 	%f403, %f396, %f443;
	st.global.f32 	[%rd33+24], %f403;
	mul.f32 	%f404, %f396, %f442;
	st.global.f32 	[%rd33+28], %f404;
	mul.f32 	%f405, %f396, %f441;
	st.global.f32 	[%rd33+32], %f405;
	mul.f32 	%f406, %f396, %f440;
	st.global.f32 	[%rd33+36], %f406;
	mul.f32 	%f407, %f396, %f439;
	st.global.f32 	[%rd33+40], %f407;
	mul.f32 	%f408, %f396, %f438;
	st.global.f32 	[%rd33+44], %f408;
	mul.f32 	%f409, %f396, %f437;
	st.global.f32 	[%rd33+48], %f409;
	mul.f32 	%f410, %f396, %f436;
	st.global.f32 	[%rd33+52], %f410;
	mul.f32 	%f411, %f396, %f435;
	st.global.f32 	[%rd33+56], %f411;
	mul.f32 	%f412, %f396, %f434;
	st.global.f32 	[%rd33+60], %f412;
$L__BB0_20:
	ret;

}


// ===== COMPILED SASS (sm_100) =====

	.target	sm_100

	.elftype	@"ET_EXEC"


//--------------------- .note.nv.tkinfo           --------------------------
	.section	.note.nv.tkinfo,"",@"SHT_NOTE"
	.sectionflags	@"SHF_NOTE_NV_TKINFO"
	.tkinfo
        /*0018*/ 	.word	0x00000002
        /*0030*/ 	.string	""
        /*0030*/ 	.string	"ptxas"
        /*0030*/ 	.string	"Cuda compilation tools, release 13.0, V13.0.88"
        /*0030*/ 	.string	"Build cuda_13.0.r13.0/compiler.36424714_0"
        /*0030*/ 	.string	"-arch sm_100 -m 64 "



//--------------------- .note.nv.cuinfo           --------------------------
	.section	.note.nv.cuinfo,"",@"SHT_NOTE"
	.sectionflags	@"SHF_NOTE_NV_CUINFO"
        /*0018*/ 	.short	0x0002
        /*001a*/ 	.short	0x0064
        /*001c*/ 	.short	0x0082
	.zero		2


//--------------------- .nv.info                  --------------------------
	.section	.nv.info,"",@"SHT_CUDA_INFO"
	.align	4


	//----- nvinfo : EIATTR_REGCOUNT
	.align		4
        /*0000*/ 	.byte	0x04, 0x2f
        /*0002*/ 	.short	(.L_1 - .L_0)
	.align		4
.L_0:
        /*0004*/ 	.word	index@(_Z32flashattn_warp_full_softmax_v12fPK6__halfS1_S1_Pfiiif)
        /*0008*/ 	.word	0x00000038


	//----- nvinfo : EIATTR_FRAME_SIZE
	.align		4
.L_1:
        /*000c*/ 	.byte	0x04, 0x11
        /*000e*/ 	.short	(.L_3 - .L_2)
	.align		4
.L_2:
        /*0010*/ 	.word	index@($__internal_0_$__cuda_sm20_rcp_rn_f32_slowpath)
        /*0014*/ 	.word	0x00000000


	//----- nvinfo : EIATTR_FRAME_SIZE
	.align		4
.L_3:
        /*0018*/ 	.byte	0x04, 0x11
        /*001a*/ 	.short	(.L_5 - .L_4)
	.align		4
.L_4:
        /*001c*/ 	.word	index@(_Z32flashattn_warp_full_softmax_v12fPK6__halfS1_S1_Pfiiif)
        /*0020*/ 	.word	0x00000000


	//----- nvinfo : EIATTR_MIN_STACK_SIZE
	.align		4
.L_5:
        /*0024*/ 	.byte	0x04, 0x12
        /*0026*/ 	.short	(.L_7 - .L_6)
	.align		4
.L_6:
        /*0028*/ 	.word	index@(_Z32flashattn_warp_full_softmax_v12fPK6__halfS1_S1_Pfiiif)
        /*002c*/ 	.word	0x00000000
.L_7:


//--------------------- .nv.compat                --------------------------
	.section	.nv.compat,"",@"SHT_CUDA_COMPAT_INFO"
	.align	4
        /*0000*/ 	.byte	0x02, 0x09, 0x00, 0x00, 0x02, 0x02, 0x01, 0x00, 0x02, 0x05, 0x05, 0x00, 0x03, 0x07, 0x01, 0x01
        /*0010*/ 	.byte	0x02, 0x03, 0x00, 0x00, 0x02, 0x06, 0x01, 0x00, 0x04, 0x0b, 0x08, 0x00, 0x01, 0x00, 0x00, 0x00
        /*0020*/ 	.byte	0x00, 0x00, 0x00, 0x00


//--------------------- .nv.info._Z32flashattn_warp_full_softmax_v12fPK6__halfS1_S1_Pfiiif --------------------------
	.section	.nv.info._Z32flashattn_warp_full_softmax_v12fPK6__halfS1_S1_Pfiiif,"",@"SHT_CUDA_INFO"
	.sectionflags	@""
	.align	4


	//----- nvinfo : EIATTR_CUDA_API_VERSION
	.align		4
        /*0000*/ 	.byte	0x04, 0x37
        /*0002*/ 	.short	(.L_9 - .L_8)
.L_8:
        /*0004*/ 	.word	0x00000082


	//----- nvinfo : EIATTR_KPARAM_INFO
	.align		4
.L_9:
        /*0008*/ 	.byte	0x04, 0x17
        /*000a*/ 	.short	(.L_11 - .L_10)
.L_10:
        /*000c*/ 	.word	0x00000000
        /*0010*/ 	.short	0x0007
        /*0012*/ 	.short	0x002c
        /*0014*/ 	.byte	0x00, 0xf0, 0x11, 0x00


	//----- nvinfo : EIATTR_KPARAM_INFO
	.align		4
.L_11:
        /*0018*/ 	.byte	0x04, 0x17
        /*001a*/ 	.short	(.L_13 - .L_12)
.L_12:
        /*001c*/ 	.word	0x00000000
        /*0020*/ 	.short	0x0006
        /*0022*/ 	.short	0x0028
        /*0024*/ 	.byte	0x00, 0xf0, 0x11, 0x00


	//----- nvinfo : EIATTR_KPARAM_INFO
	.align		4
.L_13:
        /*0028*/ 	.byte	0x04, 0x17
        /*002a*/ 	.short	(.L_15 - .L_14)
.L_14:
        /*002c*/ 	.word	0x00000000
        /*0030*/ 	.short	0x0005
        /*0032*/ 	.short	0x0024
        /*0034*/ 	.byte	0x00, 0xf0, 0x11, 0x00


	//----- nvinfo : EIATTR_KPARAM_INFO
	.align		4
.L_15:
        /*0038*/ 	.byte	0x04, 0x17
        /*003a*/ 	.short	(.L_17 - .L_16)
.L_16:
        /*003c*/ 	.word	0x00000000
        /*0040*/ 	.short	0x0004
        /*0042*/ 	.short	0x0020
        /*0044*/ 	.byte	0x00, 0xf0, 0x11, 0x00


	//----- nvinfo : EIATTR_KPARAM_INFO
	.align		4
.L_17:
        /*0048*/ 	.byte	0x04, 0x17
        /*004a*/ 	.short	(.L_19 - .L_18)
.L_18:
        /*004c*/ 	.word	0x00000000
        /*0050*/ 	.short	0x0003
        /*0052*/ 	.short	0x0018
        /*0054*/ 	.byte	0x00, 0xf5, 0x21, 0x00


	//----- nvinfo : EIATTR_KPARAM_INFO
	.align		4
.L_19:
        /*0058*/ 	.byte	0x04, 0x17
        /*005a*/ 	.short	(.L_21 - .L_20)
.L_20:
        /*005c*/ 	.word	0x00000000
        /*0060*/ 	.short	0x0002
        /*0062*/ 	.short	0x0010
        /*0064*/ 	.byte	0x00, 0xf5, 0x21, 0x00


	//----- nvinfo : EIATTR_KPARAM_INFO
	.align		4
.L_21:
        /*0068*/ 	.byte	0x04, 0x17
        /*006a*/ 	.short	(.L_23 - .L_22)
.L_22:
        /*006c*/ 	.word	0x00000000
        /*0070*/ 	.short	0x0001
        /*0072*/ 	.short	0x0008
        /*0074*/ 	.byte	0x00, 0xf5, 0x21, 0x00


	//----- nvinfo : EIATTR_KPARAM_INFO
	.align		4
.L_23:
        /*0078*/ 	.byte	0x04, 0x17
        /*007a*/ 	.short	(.L_25 - .L_24)
.L_24:
        /*007c*/ 	.word	0x00000000
        /*0080*/ 	.short	0x0000
        /*0082*/ 	.short	0x0000
        /*0084*/ 	.byte	0x00, 0xf5, 0x21, 0x00


	//----- nvinfo : EIATTR_SPARSE_MMA_MASK
	.align		4
.L_25:
        /*0088*/ 	.byte	0x03, 0x50
        /*008a*/ 	.short	0x0000


	//----- nvinfo : EIATTR_MAXREG_COUNT
	.align		4
        /*008c*/ 	.byte	0x03, 0x1b
        /*008e*/ 	.short	0x00ff


	//----- nvinfo : EIATTR_NUM_BARRIERS
	.align		4
        /*0090*/ 	.byte	0x02, 0x4c
        /*0092*/ 	.byte	0x01
	.zero		1


	//----- nvinfo : EIATTR_MERCURY_ISA_VERSION
	.align		4
        /*0094*/ 	.byte	0x03, 0x5f
        /*0096*/ 	.short	0x0101


	//----- nvinfo : EIATTR_COOP_GROUP_MASK_REGIDS
	.align		4
        /*0098*/ 	.byte	0x04, 0x29
        /*009a*/ 	.short	(.L_27 - .L_26)


	//   ....[0]....
.L_26:
        /*009c*/ 	.word	0xffffffff


	//   ....[1]....
        /*00a0*/ 	.word	0xffffffff


	//   ....[2]....
        /*00a4*/ 	.word	0xffffffff


	//   ....[3]....
        /*00a8*/ 	.word	0xffffffff


	//   ....[4]....
        /*00ac*/ 	.word	0xffffffff


	//   ....[5]....
        /*00b0*/ 	.word	0xffffffff


	//   ....[6]....
        /*00b4*/ 	.word	0xffffffff


	//   ....[7]....
        /*00b8*/ 	.word	0xffffffff


	//   ....[8]....
        /*00bc*/ 	.word	0xffffffff


	//   ....[9]....
        /*00c0*/ 	.word	0xffffffff


	//   ....[10]....
        /*00c4*/ 	.word	0xffffffff


	//   ....[11]....
        /*00c8*/ 	.word	0xffffffff


	//   ....[12]....
        /*00cc*/ 	.word	0xffffffff


	//   ....[13]....
        /*00d0*/ 	.word	0xffffffff


	//   ....[14]....
        /*00d4*/ 	.word	0xffffffff


	//   ....[15]....
        /*00d8*/ 	.word	0xffffffff


	//   ....[16]....
        /*00dc*/ 	.word	0xffffffff


	//   ....[17]....
        /*00e0*/ 	.word	0xffffffff


	//   ....[18]....
        /*00e4*/ 	.word	0xffffffff


	//   ....[19]....
        /*00e8*/ 	.word	0xffffffff


	//   ....[20]....
        /*00ec*/ 	.word	0xffffffff


	//   ....[21]....
        /*00f0*/ 	.word	0xffffffff


	//   ....[22]....
        /*00f4*/ 	.word	0xffffffff


	//   ....[23]....
        /*00f8*/ 	.word	0xffffffff


	//   ....[24]....
        /*00fc*/ 	.word	0xffffffff


	//   ....[25]....
        /*0100*/ 	.word	0xffffffff


	//   ....[26]....
        /*0104*/ 	.word	0xffffffff


	//   ....[27]....
        /*0108*/ 	.word	0xffffffff


	//   ....[28]....
        /*010c*/ 	.word	0xffffffff


	//   ....[29]....
        /*0110*/ 	.word	0xffffffff


	//   ....[30]....
        /*0114*/ 	.word	0xffffffff


	//   ....[31]....
        /*0118*/ 	.word	0xffffffff


	//   ....[32]....
        /*011c*/ 	.word	0xffffffff


	//   ....[33]....
        /*0120*/ 	.word	0xffffffff


	//   ....[34]....
        /*0124*/ 	.word	0xffffffff


	//   ....[35]....
        /*0128*/ 	.word	0xffffffff


	//   ....[36]....
        /*012c*/ 	.word	0xffffffff


	//   ....[37]....
        /*0130*/ 	.word	0xffffffff


	//   ....[38]....
        /*0134*/ 	.word	0xffffffff


	//   ....[39]....
        /*0138*/ 	.word	0xffffffff


	//   ....[40]....
        /*013c*/ 	.word	0xffffffff


	//   ....[41]....
        /*0140*/ 	.word	0xffffffff


	//   ....[42]....
        /*0144*/ 	.word	0xffffffff


	//   ....[43]....
        /*0148*/ 	.word	0xffffffff


	//   ....[44]....
        /*014c*/ 	.word	0xffffffff


	//   ....[45]....
        /*0150*/ 	.word	0xffffffff


	//   ....[46]....
        /*0154*/ 	.word	0xffffffff


	//   ....[47]....
        /*0158*/ 	.word	0xffffffff


	//   ....[48]....
        /*015c*/ 	.word	0xffffffff


	//   ....[49]....
        /*0160*/ 	.word	0xffffffff


	//   ....[50]....
        /*0164*/ 	.word	0xffffffff


	//   ....[51]....
        /*0168*/ 	.word	0xffffffff


	//   ....[52]....
        /*016c*/ 	.word	0xffffffff


	//   ....[53]....
        /*0170*/ 	.word	0xffffffff


	//   ....[54]....
        /*0174*/ 	.word	0xffffffff


	//   ....[55]....
        /*0178*/ 	.word	0xffffffff


	//   ....[56]....
        /*017c*/ 	.word	0xffffffff


	//   ....[57]....
        /*0180*/ 	.word	0xffffffff


	//   ....[58]....
        /*0184*/ 	.word	0xffffffff


	//   ....[59]....
        /*0188*/ 	.word	0xffffffff


	//   ....[60]....
        /*018c*/ 	.word	0xffffffff


	//   ....[61]....
        /*0190*/ 	.word	0xffffffff


	//   ....[62]....
        /*0194*/ 	.word	0xffffffff


	//   ....[63]....
        /*0198*/ 	.word	0xffffffff


	//   ....[64]....
        /*019c*/ 	.word	0xffffffff


	//   ....[65]....
        /*01a0*/ 	.word	0xffffffff


	//   ....[66]....
        /*01a4*/ 	.word	0xffffffff


	//   ....[67]....
        /*01a8*/ 	.word	0xffffffff


	//   ....[68]....
        /*01ac*/ 	.word	0xffffffff


	//   ....[69]....
        /*01b0*/ 	.word	0xffffffff


	//   ....[70]....
        /*01b4*/ 	.word	0xffffffff


	//   ....[71]....
        /*01b8*/ 	.word	0xffffffff


	//   ....[72]....
        /*01bc*/ 	.word	0xffffffff


	//   ....[73]....
        /*01c0*/ 	.word	0xffffffff


	//   ....[74]....
        /*01c4*/ 	.word	0xffffffff


	//   ....[75]....
        /*01c8*/ 	.word	0xffffffff


	//   ....[76]....
        /*01cc*/ 	.word	0xffffffff


	//   ....[77]....
        /*01d0*/ 	.word	0xffffffff


	//   ....[78]....
        /*01d4*/ 	.word	0xffffffff


	//   ....[79]....
        /*01d8*/ 	.word	0xffffffff


	//   ....[80]....
        /*01dc*/ 	.word	0xffffffff


	//   ....[81]....
        /*01e0*/ 	.word	0xffffffff


	//   ....[82]....
        /*01e4*/ 	.word	0xffffffff


	//   ....[83]....
        /*01e8*/ 	.word	0xffffffff


	//   ....[84]....
        /*01ec*/ 	.word	0xffffffff


	//   ....[85]....
        /*01f0*/ 	.word	0xffffffff


	//   ....[86]....
        /*01f4*/ 	.word	0xffffffff


	//   ....[87]....
        /*01f8*/ 	.word	0xffffffff


	//   ....[88]....
        /*01fc*/ 	.word	0xffffffff


	//   ....[89]....
        /*0200*/ 	.word	0xffffffff


	//   ....[90]....
        /*0204*/ 	.word	0xffffffff


	//   ....[91]....
        /*0208*/ 	.word	0xffffffff


	//   ....[92]....
        /*020c*/ 	.word	0xffffffff


	//   ....[93]....
        /*0210*/ 	.word	0xffffffff


	//   ....[94]....
        /*0214*/ 	.word	0xffffffff


	//   ....[95]....
        /*0218*/ 	.word	0xffffffff


	//   ....[96]....
        /*021c*/ 	.word	0xffffffff


	//   ....[97]....
        /*0220*/ 	.word	0xffffffff


	//   ....[98]....
        /*0224*/ 	.word	0xffffffff


	//   ....[99]....
        /*0228*/ 	.word	0xffffffff


	//   ....[100]....
        /*022c*/ 	.word	0xffffffff


	//   ....[101]....
        /*0230*/ 	.word	0xffffffff


	//   ....[102]....
        /*0234*/ 	.word	0xffffffff


	//   ....[103]....
        /*0238*/ 	.word	0xffffffff


	//   ....[104]....
        /*023c*/ 	.word	0xffffffff


	//   ....[105]....
        /*0240*/ 	.word	0xffffffff


	//   ....[106]....
        /*0244*/ 	.word	0xffffffff


	//   ....[107]....
        /*0248*/ 	.word	0xffffffff


	//   ....[108]....
        /*024c*/ 	.word	0xffffffff


	//   ....[109]....
        /*0250*/ 	.word	0xffffffff


	//   ....[110]....
        /*0254*/ 	.word	0xffffffff


	//   ....[111]....
        /*0258*/ 	.word	0xffffffff


	//   ....[112]....
        /*025c*/ 	.word	0xffffffff


	//   ....[113]....
        /*0260*/ 	.word	0xffffffff


	//   ....[114]....
        /*0264*/ 	.word	0xffffffff


	//   ....[115]....
        /*0268*/ 	.word	0xffffffff


	//   ....[116]....
        /*026c*/ 	.word	0x0500001d


	//   ....[117]....
        /*0270*/ 	.word	0x0500001d


	//   ....[118]....
        /*0274*/ 	.word	0x0500001d


	//   ....[119]....
        /*0278*/ 	.word	0x0500001d


	//   ....[120]....
        /*027c*/ 	.word	0x0500001d


	//   ....[121]....
        /*0280*/ 	.word	0x0500001d


	//   ....[122]....
        /*0284*/ 	.word	0x0500001d


	//   ....[123]....
        /*0288*/ 	.word	0x0500001d


	//   ....[124]....
        /*028c*/ 	.word	0x0500001d


	//   ....[125]....
        /*0290*/ 	.word	0x0500001d


	//   ....[126]....
        /*0294*/ 	.word	0x0500001d


	//   ....[127]....
        /*0298*/ 	.word	0x0500001d


	//   ....[128]....
        /*029c*/ 	.word	0x0500001d


	//   ....[129]....
        /*02a0*/ 	.word	0x0500001d


	//   ....[130]....
        /*02a4*/ 	.word	0x0500001d


	//   ....[131]....
        /*02a8*/ 	.word	0x0500001d


	//   ....[132]....
        /*02ac*/ 	.word	0x0500001d


	//   ....[133]....
        /*02b0*/ 	.word	0x0500001d


	//   ....[134]....
        /*02b4*/ 	.word	0x0500001d


	//   ....[135]....
        /*02b8*/ 	.word	0x0500001d


	//   ....[136]....
        /*02bc*/ 	.word	0x0500001d


	//   ....[137]....
        /*02c0*/ 	.word	0x0500001d


	//   ....[138]....
        /*02c4*/ 	.word	0x0500001d


	//   ....[139]....
        /*02c8*/ 	.word	0x0500001d


	//   ....[140]....
        /*02cc*/ 	.word	0x0500001d


	//   ....[141]....
        /*02d0*/ 	.word	0x0500001d


	//   ....[142]....
        /*02d4*/ 	.word	0x0500001d


	//   ....[143]....
        /*02d8*/ 	.word	0x0500001d


	//   ....[144]....
        /*02dc*/ 	.word	0x0500001d


	//   ....[145]....
        /*02e0*/ 	.word	0x0500001d


	//   ....[146]....
        /*02e4*/ 	.word	0x0500001d


	//   ....[147]....
        /*02e8*/ 	.word	0x0500001d


	//   ....[148]....
        /*02ec*/ 	.word	0x0500001d


	//   ....[149]....
        /*02f0*/ 	.word	0x0500001d


	//   ....[150]....
        /*02f4*/ 	.word	0x0500001d


	//   ....[151]....
        /*02f8*/ 	.word	0x0500001d


	//   ....[152]....
        /*02fc*/ 	.word	0x0500001d


	//   ....[153]....
        /*0300*/ 	.word	0x0500001d


	//   ....[154]....
        /*0304*/ 	.word	0x0500001d


	//   ....[155]....
        /*0308*/ 	.word	0x0500001d


	//   ....[156]....
        /*030c*/ 	.word	0x0500001d


	//   ....[157]....
        /*0310*/ 	.word	0x0500001d


	//   ....[158]....
        /*0314*/ 	.word	0x0500001d


	//   ....[159]....
        /*0318*/ 	.word	0x0500001d


	//   ....[160]....
        /*031c*/ 	.word	0x0500001d


	//   ....[161]....
        /*0320*/ 	.word	0x0500001d


	//   ....[162]....
        /*0324*/ 	.word	0x0500001d


	//   ....[163]....
        /*0328*/ 	.word	0x0500001d


	//   ....[164]....
        /*032c*/ 	.word	0x0500001d


	//   ....[165]....
        /*0330*/ 	.word	0x0500001d


	//   ....[166]....
        /*0334*/ 	.word	0x0500001d


	//   ....[167]....
        /*0338*/ 	.word	0x0500001d


	//   ....[168]....
        /*033c*/ 	.word	0x0500001d


	//   ....[169]....
        /*0340*/ 	.word	0x0500001d


	//   ....[170]....
        /*0344*/ 	.word	0x0500001d


	//   ....[171]....
        /*0348*/ 	.word	0x0500001d


	//   ....[172]....
        /*034c*/ 	.word	0x0500001d


	//   ....[173]....
        /*0350*/ 	.word	0x0500001d


	//   ....[174]....
        /*0354*/ 	.word	0x0500001d


	//   ....[175]....
        /*0358*/ 	.word	0x0500001d


	//   ....[176]....
        /*035c*/ 	.word	0x0500001d


	//   ....[177]....
        /*0360*/ 	.word	0x0500001d


	//   ....[178]....
        /*0364*/ 	.word	0x0500001d


	//   ....[179]....
        /*0368*/ 	.word	0x0500001d


	//   ....[180]....
        /*036c*/ 	.word	0x0500001d


	//   ....[181]....
        /*0370*/ 	.word	0x0500001d


	//   ....[182]....
        /*0374*/ 	.word	0x0500001d


	//   ....[183]....
        /*0378*/ 	.word	0x0500001d


	//   ....[184]....
        /*037c*/ 	.word	0x0500001d


	//   ....[185]....
        /*0380*/ 	.word	0x0500001d


	//   ....[186]....
        /*0384*/ 	.word	0x0500001d


	//   ....[187]....
        /*0388*/ 	.word	0x0500001d


	//   ....[188]....
        /*038c*/ 	.word	0x0500001d


	//   ....[189]....
        /*0390*/ 	.word	0x0500001d


	//   ....[190]....
        /*0394*/ 	.word	0x0500001d


	//   ....[191]....
        /*0398*/ 	.word	0x0500001d


	//   ....[192]....
        /*039c*/ 	.word	0x0500001d


	//   ....[193]....
        /*03a0*/ 	.word	0x0500001d


	//   ....[194]....
        /*03a4*/ 	.word	0x0500001d


	//   ....[195]....
        /*03a8*/ 	.word	0x0500001d


	//   ....[196]....
        /*03ac*/ 	.word	0x0500001d


	//   ....[197]....
        /*03b0*/ 	.word	0x0500001d


	//   ....[198]....
        /*03b4*/ 	.word	0x0500001d


	//   ....[199]....
        /*03b8*/ 	.word	0x0500001d


	//   ....[200]....
        /*03bc*/ 	.word	0x0500001d


	//   ....[201]....
        /*03c0*/ 	.word	0x0500001d


	//   ....[202]....
        /*03c4*/ 	.word	0x0500001d


	//   ....[203]....
        /*03c8*/ 	.word	0x0500001d


	//   ....[204]....
        /*03cc*/ 	.word	0x0500001d


	//   ....[205]....
        /*03d0*/ 	.word	0x0500001d


	//   ....[206]....
        /*03d4*/ 	.word	0x0500001d


	//   ....[207]....
        /*03d8*/ 	.word	0x0500001d


	//   ....[208]....
        /*03dc*/ 	.word	0x0500001d


	//   ....[209]....
        /*03e0*/ 	.word	0x0500001d


	//   ....[210]....
        /*03e4*/ 	.word	0x0500001d


	//   ....[211]....
        /*03e8*/ 	.word	0x0500001d


	//   ....[212]....
        /*03ec*/ 	.word	0x0500001d


	//   ....[213]....
        /*03f0*/ 	.word	0x0500001d


	//   ....[214]....
        /*03f4*/ 	.word	0x0500001d


	//   ....[215]....
        /*03f8*/ 	.word	0x0500001d


	//   ....[216]....
        /*03fc*/ 	.word	0x0500001d


	//   ....[217]....
        /*0400*/ 	.word	0x0500001d


	//   ....[218]....
        /*0404*/ 	.word	0x0500001d


	//   ....[219]....
        /*0408*/ 	.word	0x0500001d


	//   ....[220]....
        /*040c*/ 	.word	0x0500001d


	//   ....[221]....
        /*0410*/ 	.word	0x0500001d


	//   ....[222]....
        /*0414*/ 	.word	0x0500001d


	//   ....[223]....
        /*0418*/ 	.word	0x0500001d


	//   ....[224]....
        /*041c*/ 	.word	0x0500001d


	//   ....[225]....
        /*0420*/ 	.word	0x0500001d


	//   ....[226]....
        /*0424*/ 	.word	0x0500001d


	//   ....[227]....
        /*0428*/ 	.word	0x0500001d


	//   ....[228]....
        /*042c*/ 	.word	0x0500001d


	//   ....[229]....
        /*0430*/ 	.word	0x0500001d


	//   ....[230]....
        /*0434*/ 	.word	0x0500001d


	//   ....[231]....
        /*0438*/ 	.word	0x0500001d


	//----- nvinfo : EIATTR_COOP_GROUP_INSTR_OFFSETS
	.align		4
.L_27:
        /*043c*/ 	.byte	0x04, 0x28
        /*043e*/ 	.short	(.L_29 - .L_28)


	//   ....[0]....
.L_28:
        /*0440*/ 	.word	0x00000270


	//   ....[1]....
        /*0444*/ 	.word	0x00000280


	//   ....[2]....
        /*0448*/ 	.word	0x00000290


	//   ....[3]....
        /*044c*/ 	.word	0x000002a0


	//   ....[4]....
        /*0450*/ 	.word	0x000002b0


	//   ....[5]....
        /*0454*/ 	.word	0x000002c0


	//   ....[6]....
        /*0458*/ 	.word	0x000002d0


	//   ....[7]....
        /*045c*/ 	.word	0x00000300


	//   ....[8]....
        /*0460*/ 	.word	0x00000db0


	//   ....[9]....
        /*0464*/ 	.word	0x00000dd0


	//   ....[10]....
        /*0468*/ 	.word	0x00000df0


	//   ....[11]....
        /*046c*/ 	.word	0x00000e10


	//   ....[12]....
        /*0470*/ 	.word	0x00000e30


	//   ....[13]....
        /*0474*/ 	.word	0x00000e50


	//   ....[14]....
        /*0478*/ 	.word	0x00001100


	//   ....[15]....
        /*047c*/ 	.word	0x00001130


	//   ....[16]....
        /*0480*/ 	.word	0x00001160


	//   ....[17]....
        /*0484*/ 	.word	0x00001170


	//   ....[18]....
        /*0488*/ 	.word	0x00001190


	//   ....[19]....
        /*048c*/ 	.word	0x000011b0


	//   ....[20]....
        /*0490*/ 	.word	0x000011c0


	//   ....[21]....
        /*0494*/ 	.word	0x000011e0


	//   ....[22]....
        /*0498*/ 	.word	0x00001210


	//   ....[23]....
        /*049c*/ 	.word	0x00001220


	//   ....[24]....
        /*04a0*/ 	.word	0x00001250


	//   ....[25]....
        /*04a4*/ 	.word	0x00001270


	//   ....[26]....
        /*04a8*/ 	.word	0x00001290


	//   ....[27]....
        /*04ac*/ 	.word	0x000012a0


	//   ....[28]....
        /*04b0*/ 	.word	0x000012e0


	//   ....[29]....
        /*04b4*/ 	.word	0x00001300


	//   ....[30]....
        /*04b8*/ 	.word	0x00001310


	//   ....[31]....
        /*04bc*/ 	.word	0x00001330


	//   ....[32]....
        /*04c0*/ 	.word	0x00001350


	//   ....[33]....
        /*04c4*/ 	.word	0x00001370


	//   ....[34]....
        /*04c8*/ 	.word	0x000013b0


	//   ....[35]....
        /*04cc*/ 	.word	0x000013d0


	//   ....[36]....
        /*04d0*/ 	.word	0x000013f0


	//   ....[37]....
        /*04d4*/ 	.word	0x00001430


	//   ....[38]....
        /*04d8*/ 	.word	0x00001460


	//   ....[39]....
        /*04dc*/ 	.word	0x00001470


	//   ....[40]....
        /*04e0*/ 	.word	0x000014c0


	//   ....[41]....
        /*04e4*/ 	.word	0x000014d0


	//   ....[42]....
        /*04e8*/ 	.word	0x00001520


	//   ....[43]....
        /*04ec*/ 	.word	0x00001540


	//   ....[44]....
        /*04f0*/ 	.word	0x00001550


	//   ....[45]....
        /*04f4*/ 	.word	0x00001580


	//   ....[46]....
        /*04f8*/ 	.word	0x000015a0


	//   ....[47]....
        /*04fc*/ 	.word	0x000015b0


	//   ....[48]....
        /*0500*/ 	.word	0x000015e0


	//   ....[49]....
        /*0504*/ 	.word	0x00001600


	//   ....[50]....
        /*0508*/ 	.word	0x00001610


	//   ....[51]....
        /*050c*/ 	.word	0x00001650


	//   ....[52]....
        /*0510*/ 	.word	0x00001680


	//   ....[53]....
        /*0514*/ 	.word	0x00001690


	//   ....[54]....
        /*0518*/ 	.word	0x000016a0


	//   ....[55]....
        /*051c*/ 	.word	0x000016e0


	//   ....[56]....
        /*0520*/ 	.word	0x00001710


	//   ....[57]....
        /*0524*/ 	.word	0x00001730


	//   ....[58]....
        /*0528*/ 	.word	0x00001750


	//   ....[59]....
        /*052c*/ 	.word	0x00001780


	//   ....[60]....
        /*0530*/ 	.word	0x000017b0


	//   ....[61]....
        /*0534*/ 	.word	0x000017d0


	//   ....[62]....
        /*0538*/ 	.word	0x00001800


	//   ....[63]....
        /*053c*/ 	.word	0x00001820


	//   ....[64]....
        /*0540*/ 	.word	0x00001840


	//   ....[65]....
        /*0544*/ 	.word	0x00001850


	//   ....[66]....
        /*0548*/ 	.word	0x00001870


	//   ....[67]....
        /*054c*/ 	.word	0x000018a0


	//   ....[68]....
        /*0550*/ 	.word	0x000018f0


	//   ....[69]....
        /*0554*/ 	.word	0x00001900


	//   ....[70]....
        /*0558*/ 	.word	0x00001910


	//   ....[71]....
        /*055c*/ 	.word	0x00001940


	//   ....[72]....
        /*0560*/ 	.word	0x00001950


	//   ....[73]....
        /*0564*/ 	.word	0x00001990


	//   ....[74]....
        /*0568*/ 	.word	0x000019a0


	//   ....[75]....
        /*056c*/ 	.word	0x000019b0


	//   ....[76]....
        /*0570*/ 	.word	0x000019e0


	//   ....[77]....
        /*0574*/ 	.word	0x00001a10


	//   ....[78]....
        /*0578*/ 	.word	0x00001a50


	//   ....[79]....
        /*057c*/ 	.word	0x00001a60


	//   ....[80]....
        /*0580*/ 	.word	0x00001a80


	//   ....[81]....
        /*0584*/ 	.word	0x00001ab0


	//   ....[82]....
        /*0588*/ 	.word	0x00001ac0


	//   ....[83]....
        /*058c*/ 	.word	0x00001b40


	//   ....[84]....
        /*0590*/ 	.word	0x00001b70


	//   ....[85]....
        /*0594*/ 	.word	0x00001b80


	//   ....[86]....
        /*0598*/ 	.word	0x00001ba0


	//   ....[87]....
        /*059c*/ 	.word	0x00001bb0


	//   ....[88]....
        /*05a0*/ 	.word	0x00001be0


	//   ....[89]....
        /*05a4*/ 	.word	0x00001bf0


	//   ....[90]....
        /*05a8*/ 	.word	0x00001c20


	//   ....[91]....
        /*05ac*/ 	.word	0x00001c30


	//   ....[92]....
        /*05b0*/ 	.word	0x00001c60


	//   ....[93]....
        /*05b4*/ 	.word	0x00001c90


	//   ....[94]....
        /*05b8*/ 	.word	0x00001cb0


	//   ....[95]....
        /*05bc*/ 	.word	0x00001cd0


	//   ....[96]....
        /*05c0*/ 	.word	0x00001cf0


	//   ....[97]....
        /*05c4*/ 	.word	0x00001d40


	//   ....[98]....
        /*05c8*/ 	.word	0x00001d50


	//   ....[99]....
        /*05cc*/ 	.word	0x00001d80


	//   ....[100]....
        /*05d0*/ 	.word	0x00001da0


	//   ....[101]....
        /*05d4*/ 	.word	0x00001dc0


	//   ....[102]....
        /*05d8*/ 	.word	0x00001dd0


	//   ....[103]....
        /*05dc*/ 	.word	0x00001e00


	//   ....[104]....
        /*05e0*/ 	.word	0x00001e10


	//   ....[105]....
        /*05e4*/ 	.word	0x00001e40


	//   ....[106]....
        /*05e8*/ 	.word	0x00001e50


	//   ....[107]....
        /*05ec*/ 	.word	0x00001e70


	//   ....[108]....
        /*05f0*/ 	.word	0x00001e90


	//   ....[109]....
        /*05f4*/ 	.word	0x00001ea0


	//   ....[110]....
        /*05f8*/ 	.word	0x00001eb0


	//   ....[111]....
        /*05fc*/ 	.word	0x00001ef0


	//   ....[112]....
        /*0600*/ 	.word	0x00001f10


	//   ....[113]....
        /*0604*/ 	.word	0x00001f30


	//   ....[114]....
        /*0608*/ 	.word	0x00001f80


	//   ....[115]....
        /*060c*/ 	.word	0x00001f90


	//   ....[116]....
        /*0610*/ 	.word	0x00002450


	//   ....[117]....
        /*0614*/ 	.word	0x000024a0


	//   ....[118]....
        /*0618*/ 	.word	0x000024f0


	//   ....[119]....
        /*061c*/ 	.word	0x00002540


	//   ....[120]....
        /*0620*/ 	.word	0x00002590


	//   ....[121]....
        /*0624*/ 	.word	0x000025e0


	//   ....[122]....
        /*0628*/ 	.word	0x00002630


	//   ....[123]....
        /*062c*/ 	.word	0x000026c0


	//   ....[124]....
        /*0630*/ 	.word	0x00002760


	//   ....[125]....
        /*0634*/ 	.word	0x000027e0


	//   ....[126]....
        /*0638*/ 	.word	0x00002870


	//   ....[127]....
        /*063c*/ 	.word	0x000028f0


	//   ....[128]....
        /*0640*/ 	.word	0x00002970


	//   ....[129]....
        /*0644*/ 	.word	0x000029e0


	//   ....[130]....
        /*0648*/ 	.word	0x00002a80


	//   ....[131]....
        /*064c*/ 	.word	0x00002b10


	//   ....[132]....
        /*0650*/ 	.word	0x00002b90


	//   ....[133]....
        /*0654*/ 	.word	0x00002c10


	//   ....[134]....
        /*0658*/ 	.word	0x00002cc0


	//   ....[135]....
        /*065c*/ 	.word	0x00002d60


	//   ....[136]....
        /*0660*/ 	.word	0x00002e10


	//   ....[137]....
        /*0664*/ 	.word	0x00002e90


	//   ....[138]....
        /*0668*/ 	.word	0x00002f10


	//   ....[139]....
        /*066c*/ 	.word	0x00002f80


	//   ....[140]....
        /*0670*/ 	.word	0x00003000


	//   ....[141]....
        /*0674*/ 	.word	0x00003070


	//   ....[142]....
        /*0678*/ 	.word	0x000030f0


	//   ....[143]....
        /*067c*/ 	.word	0x00003160


	//   ....[144]....
        /*0680*/ 	.word	0x000031e0


	//   ....[145]....
        /*0684*/ 	.word	0x00003250


	//   ....[146]....
        /*0688*/ 	.word	0x000032d0


	//   ....[147]....
        /*068c*/ 	.word	0x00003360


	//   ....[148]....
        /*0690*/ 	.word	0x000033e0


	//   ....[149]....
        /*0694*/ 	.word	0x00003450


	//   ....[150]....
        /*0698*/ 	.word	0x000034d0


	//   ....[151]....
        /*069c*/ 	.word	0x00003540


	//   ....[152]....
        /*06a0*/ 	.word	0x000035c0


	//   ....[153]....
        /*06a4*/ 	.word	0x00003630


	//   ....[154]....
        /*06a8*/ 	.word	0x000036b0


	//   ....[155]....
        /*06ac*/ 	.word	0x00003730


	//   ....[156]....
        /*06b0*/ 	.word	0x000037b0


	//   ....[157]....
        /*06b4*/ 	.word	0x00003820


	//   ....[158]....
        /*06b8*/ 	.word	0x00003880


	//   ....[159]....
        /*06bc*/ 	.word	0x000038e0


	//   ....[160]....
        /*06c0*/ 	.word	0x000039b0


	//   ....[161]....
        /*06c4*/ 	.word	0x00003a20


	//   ....[162]....
        /*06c8*/ 	.word	0x00003aa0


	//   ....[163]....
        /*06cc*/ 	.word	0x00003b10


	//   ....[164]....
        /*06d0*/ 	.word	0x00003bb0


	//   ....[165]....
        /*06d4*/ 	.word	0x00003c40


	//   ....[166]....
        /*06d8*/ 	.word	0x00003cc0


	//   ....[167]....
        /*06dc*/ 	.word	0x00003d30


	//   ....[168]....
        /*06e0*/ 	.word	0x00003db0


	//   ....[169]....
        /*06e4*/ 	.word	0x00003e30


	//   ....[170]....
        /*06e8*/ 	.word	0x00003e90


	//   ....[171]....
        /*06ec*/ 	.word	0x00003ef0


	//   ....[172]....
        /*06f0*/ 	.word	0x00003f70


	//   ....[173]....
        /*06f4*/ 	.word	0x00003fe0


	//   ....[174]....
        /*06f8*/ 	.word	0x00004060


	//   ....[175]....
        /*06fc*/ 	.word	0x000040d0


	//   ....[176]....
        /*0700*/ 	.word	0x00004150


	//   ....[177]....
        /*0704*/ 	.word	0x000041d0


	//   ....[178]....
        /*0708*/ 	.word	0x00004250


	//   ....[179]....
        /*070c*/ 	.word	0x000042c0


	//   ....[180]....
        /*0710*/ 	.word	0x00004340


	//   ....[181]....
        /*0714*/ 	.word	0x000043b0


	//   ....[182]....
        /*0718*/ 	.word	0x00004410


	//   ....[183]....
        /*071c*/ 	.word	0x00004470


	//   ....[184]....
        /*0720*/ 	.word	0x00004550


	//   ....[185]....
        /*0724*/ 	.word	0x000045c0


	//   ....[186]....
        /*0728*/ 	.word	0x00004640


	//   ....[187]....
        /*072c*/ 	.word	0x000046b0


	//   ....[188]....
        /*0730*/ 	.word	0x00004730


	//   ....[189]....
        /*0734*/ 	.word	0x000047a0


	//   ....[190]....
        /*0738*/ 	.word	0x00004820


	//   ....[191]....
        /*073c*/ 	.word	0x000048b0


	//   ....[192]....
        /*0740*/ 	.word	0x00004950


	//   ....[193]....
        /*0744*/ 	.word	0x000049c0


	//   ....[194]....
        /*0748*/ 	.word	0x00004a40


	//   ....[195]....
        /*074c*/ 	.word	0x00004a90


	//   ....[196]....
        /*0750*/ 	.word	0x00004b10


	//   ....[197]....
        /*0754*/ 	.word	0x00004b80


	//   ....[198]....
        /*0758*/ 	.word	0x00004c00


	//   ....[199]....
        /*075c*/ 	.word	0x00004c80


	//   ....[200]....
        /*0760*/ 	.word	0x00004d00


	//   ....[201]....
        /*0764*/ 	.word	0x00004d70


	//   ....[202]....
        /*0768*/ 	.word	0x00004e00


	//   ....[203]....
        /*076c*/ 	.word	0x00004e90


	//   ....[204]....
        /*0770*/ 	.word	0x00004f10


	//   ....[205]....
        /*0774*/ 	.word	0x00004f80


	//   ....[206]....
        /*0778*/ 	.word	0x00004fe0


	//   ....[207]....
        /*077c*/ 	.word	0x00005060


	//   ....[208]....
        /*0780*/ 	.word	0x000050e0


	//   ....[209]....
        /*0784*/ 	.word	0x00005150


	//   ....[210]....
        /*0788*/ 	.word	0x000051d0


	//   ....[211]....
        /*078c*/ 	.word	0x00005240


	//   ....[212]....
        /*0790*/ 	.word	0x000052c0


	//   ....[213]....
        /*0794*/ 	.word	0x00005330


	//   ....[214]....
        /*0798*/ 	.word	0x000053c0


	//   ....[215]....
        /*079c*/ 	.word	0x00005430


	//   ....[216]....
        /*07a0*/ 	.word	0x000054c0


	//   ....[217]....
        /*07a4*/ 	.word	0x00005550


	//   ....[218]....
        /*07a8*/ 	.word	0x000055b0


	//   ....[219]....
        /*07ac*/ 	.word	0x00005630


	//   ....[220]....
        /*07b0*/ 	.word	0x000056c0


	//   ....[221]....
        /*07b4*/ 	.word	0x00005730


	//   ....[222]....
        /*07b8*/ 	.word	0x000057b0


	//   ....[223]....
        /*07bc*/ 	.word	0x00005820


	//   ....[224]....
        /*07c0*/ 	.word	0x000058a0


	//   ....[225]....
        /*07c4*/ 	.word	0x00005910


	//   ....[226]....
        /*07c8*/ 	.word	0x00005990


	//   ....[227]....
        /*07cc*/ 	.word	0x00005a00


	//   ....[228]....
        /*07d0*/ 	.word	0x00005a80


	//   ....[229]....
        /*07d4*/ 	.word	0x00005b00


	//   ....[230]....
        /*07d8*/ 	.word	0x00005b60


	//   ....[231]....
        /*07dc*/ 	.word	0x00005bd0


	//----- nvinfo : EIATTR_VRC_CTA_INIT_COUNT
	.align		4
.L_29:
        /*07e0*/ 	.byte	0x02, 0x4a
	.zero		1
	.zero		1


	//----- nvinfo : EIATTR_EXIT_INSTR_OFFSETS
	.align		4
        /*07e4*/ 	.byte	0x04, 0x1c
        /*07e6*/ 	.short	(.L_31 - .L_30)


	//   ....[0]....
.L_30:
        /*07e8*/ 	.word	0x00000080


	//   ....[1]....
        /*07ec*/ 	.word	0x00002080


	//   ....[2]....
        /*07f0*/ 	.word	0x00002400


	//----- nvinfo : EIATTR_CRS_STACK_SIZE
	.align		4
.L_31:
        /*07f4*/ 	.byte	0x04, 0x1e
        /*07f6*/ 	.short	(.L_33 - .L_32)
.L_32:
        /*07f8*/ 	.word	0x00000000


	//----- nvinfo : EIATTR_CBANK_PARAM_SIZE
	.align		4
.L_33:
        /*07fc*/ 	.byte	0x03, 0x19
        /*07fe*/ 	.short	0x0030


	//----- nvinfo : EIATTR_PARAM_CBANK
	.align		4
        /*0800*/ 	.byte	0x04, 0x0a
        /*0802*/ 	.short	(.L_35 - .L_34)
	.align		4
.L_34:
        /*0804*/ 	.word	index@(.nv.constant0._Z32flashattn_warp_full_softmax_v12fPK6__halfS1_S1_Pfiiif)
        /*0808*/ 	.short	0x0380
        /*080a*/ 	.short	0x0030


	//----- nvinfo : EIATTR_SW_WAR
	.align		4
.L_35:
        /*080c*/ 	.byte	0x04, 0x36
        /*080e*/ 	.short	(.L_37 - .L_36)
.L_36:
        /*0810*/ 	.word	0x00000008
.L_37:


//--------------------- .nv.callgraph             --------------------------
	.section	.nv.callgraph,"",@"SHT_CUDA_CALLGRAPH"
	.align	4
	.sectionentsize	8
	.align		4
        /*0000*/ 	.word	0x00000000
	.align		4
        /*0004*/ 	.word	0xffffffff
	.align		4
        /*0008*/ 	.word	0x00000000
	.align		4
        /*000c*/ 	.word	0xfffffffe
	.align		4
        /*0010*/ 	.word	0x00000000
	.align		4
        /*0014*/ 	.word	0xfffffffd
	.align		4
        /*0018*/ 	.word	0x00000000
	.align		4
        /*001c*/ 	.word	0xfffffffc


//--------------------- .text._Z32flashattn_warp_full_softmax_v12fPK6__halfS1_S1_Pfiiif --------------------------
	.section	.text._Z32flashattn_warp_full_softmax_v12fPK6__halfS1_S1_Pfiiif,"ax",@progbits
	.align	128
        .global         _Z32flashattn_warp_full_softmax_v12fPK6__halfS1_S1_Pfiiif
        .type           _Z32flashattn_warp_full_softmax_v12fPK6__halfS1_S1_Pfiiif,@function
        .size           _Z32flashattn_warp_full_softmax_v12fPK6__halfS1_S1_Pfiiif,(.L_x_146 - _Z32flashattn_warp_full_softmax_v12fPK6__halfS1_S1_Pfiiif)
        .other          _Z32flashattn_warp_full_softmax_v12fPK6__halfS1_S1_Pfiiif,@"STO_CUDA_ENTRY STV_DEFAULT"
_Z32flashattn_warp_full_softmax_v12fPK6__halfS1_S1_Pfiiif:
.text._Z32flashattn_warp_full_softmax_v12fPK6__halfS1_S1_Pfiiif:
[----:B------:R-:W-:Y:S08]  /*0000*/  LDC R1, c[0x0][0x37c] ;  /* 0x0000df00ff017b82 */ /* 0x000ff00000000800 */
[----:B------:R-:W0:Y:S08]  /*0010*/  S2UR UR6, SR_CTAID.Y ;  /* 0x00000000000679c3 */ /* 0x000e300000002600 */
[----:B------:R-:W1:Y:S08]  /*0020*/  LDC R4, c[0x0][0x3a8] ;  /* 0x0000ea00ff047b82 */ /* 0x000e700000000800 */
[----:B------:R-:W2:Y:S08]  /*0030*/  S2UR UR7, SR_CTAID.X ;  /* 0x00000000000779c3 */ /* 0x000eb00000002500 */
[----:B------:R-:W2:Y:S01]  /*0040*/  LDC R0, c[0x0][0x3a0] ;  /* 0x0000e800ff007b82 */ /* 0x000ea20000000800 */
[----:B0-----:R-:W-:-:S06]  /*0050*/  USHF.L.U32 UR6, UR6, 0x2, URZ ;  /* 0x0000000206067899 */ /* 0x001fcc00080006ff */
[----:B-1----:R-:W-:-:S04]  /*0060*/  ISETP.LE.AND P0, PT, R4, UR6, PT ;  /* 0x0000000604007c0c */ /* 0x002fc8000bf03270 */
[----:B--2---:R-:W-:-:S13]  /*0070*/  ISETP.LE.OR P0, PT, R0, UR7, P0 ;  /* 0x0000000700007c0c */ /* 0x004fda0008703670 */
[----:B------:R-:W-:Y:S05]  /*0080*/  @P0 EXIT ;  /* 0x000000000000094d */ /* 0x000fea0003800000 */
[----:B------:R-:W0:Y:S01]  /*0090*/  S2R R0, SR_TID.X ;  /* 0x0000000000007919 */ /* 0x000e220000002100 */
[----:B------:R-:W1:Y:S01]  /*00a0*/  LDCU UR13, c[0x0][0x3a4] ;  /* 0x00007480ff0d77ac */ /* 0x000e620008000800 */
[----:B------:R-:W2:Y:S01]  /*00b0*/  LDC.64 R6, c[0x0][0x380] ;  /* 0x0000e000ff067b82 */ /* 0x000ea20000000a00 */
[----:B------:R-:W-:Y:S01]  /*00c0*/  IMAD.WIDE.U32 R2, R4, UR7, RZ ;  /* 0x0000000704027c25 */ /* 0x000fe2000f8e00ff */
[----:B------:R-:W-:Y:S01]  /*00d0*/  BSSY B0, `(.L_x_0) ;  /* 0x0000024000007945 */ /* 0x000fe20003800000 */
[----:B------:R-:W3:Y:S01]  /*00e0*/  LDCU.64 UR10, c[0x0][0x358] ;  /* 0x00006b00ff0a77ac */ /* 0x000ee20008000a00 */
[----:B------:R-:W4:Y:S01]  /*00f0*/  LDCU UR14, c[0x0][0x3ac] ;  /* 0x00007580ff0e77ac */ /* 0x000f220008000800 */
[----:B-1----:R-:W-:Y:S02]  /*0100*/  USHF.R.S32.HI UR8, URZ, 0x1f, UR13 ;  /* 0x0000001fff087899 */ /* 0x002fe4000801140d */
[----:B------:R-:W-:-:S04]  /*0110*/  UIMAD.WIDE.U32 UR4, UR7, UR13, URZ ;  /* 0x0000000d070472a5 */ /* 0x000fc8000f8e00ff */
[----:B------:R-:W-:Y:S02]  /*0120*/  UIMAD UR7, UR7, UR8, UR5 ;  /* 0x00000008070772a4 */ /* 0x000fe4000f8e0205 */
[----:B------:R-:W-:Y:S02]  /*0130*/  USHF.L.U32 UR12, UR4, 0x5, URZ ;  /* 0x00000005040c7899 */ /* 0x000fe400080006ff */
[----:B------:R-:W-:Y:S01]  /*0140*/  USHF.L.U64.HI UR7, UR4, 0x5, UR7 ;  /* 0x0000000504077899 */ /* 0x000fe20008010207 */
[C---:B0-----:R-:W-:Y:S02]  /*0150*/  LEA.HI R33, R0.reuse, UR6, RZ, 0x1b ;  /* 0x0000000600217c11 */ /* 0x041fe4000f8fd8ff */
[----:B------:R-:W-:Y:S02]  /*0160*/  LOP3.LUT R34, R0, 0x1f, RZ, 0xc0, !PT ;  /* 0x0000001f00227812 */ /* 0x000fe400078ec0ff */
[----:B------:R-:W-:Y:S02]  /*0170*/  ISETP.GE.U32.AND P0, PT, R33, R4, PT ;  /* 0x000000042100720c */ /* 0x000fe40003f06070 */
[----:B--2---:R-:W-:-:S02]  /*0180*/  LEA R4, P1, R2, R6, 0x5 ;  /* 0x0000000602047211 */ /* 0x004fc400078228ff */
[----:B------:R-:W-:Y:S02]  /*0190*/  ISETP.LT.U32.AND P0, PT, R0, 0x80, !P0 ;  /* 0x000000800000780c */ /* 0x000fe40004701070 */
[----:B------:R-:W-:-:S11]  /*01a0*/  LEA.HI.X R5, R2, R7, R3, 0x5, P1 ;  /* 0x0000000702057211 */ /* 0x000fd600008f2c03 */
[----:B---34-:R-:W-:Y:S05]  /*01b0*/  @!P0 BRA `(.L_x_1) ;  /* 0x0000000000548947 */ /* 0x018fea0003800000 */
[----:B------:R-:W-:Y:S01]  /*01c0*/  ISETP.GT.U32.AND P1, PT, R34, 0x7, PT ;  /* 0x000000072200780c */ /* 0x000fe20003f24070 */
[----:B------:R-:W-:Y:S01]  /*01d0*/  BSSY.RECONVERGENT B1, `(.L_x_2) ;  /* 0x0000007000017945 */ /* 0x000fe20003800200 */
[----:B------:R-:W-:-:S11]  /*01e0*/  HFMA2 R28, -RZ, RZ, 0, 0 ;  /* 0x00000000ff1c7431 */ /* 0x000fd600000001ff */
[----:B------:R-:W-:Y:S05]  /*01f0*/  @P1 BRA `(.L_x_3) ;  /* 0x0000000000101947 */ /* 0x000fea0003800000 */
[----:B------:R-:W-:-:S05]  /*0200*/  SHF.L.U32 R3, R33, 0x4, RZ ;  /* 0x0000000421037819 */ /* 0x000fca00000006ff */
[----:B------:R-:W-:-:S04]  /*0210*/  IMAD.WIDE.U32 R2, R3, 0x2, R4 ;  /* 0x0000000203027825 */ /* 0x000fc800078e0004 */
[----:B------:R-:W-:-:S05]  /*0220*/  IMAD.WIDE.U32 R2, R34, 0x4, R2 ;  /* 0x0000000422027825 */ /* 0x000fca00078e0002 */
[----:B------:R0:W5:Y:S02]  /*0230*/  LDG.E.CONSTANT R28, desc[UR10][R2.64] ;  /* 0x0000000a021c7981 */ /* 0x000164000c1e9900 */
.L_x_3:
[----:B------:R-:W-:Y:S05]  /*0240*/  BSYNC.RECONVERGENT B1 ;  /* 0x0000000000017941 */ /* 0x000fea0003800200 */
.L_x_2:
[----:B------:R-:W-:-:S03]  /*0250*/  UMOV UR4, 0xffffffff ;  /* 0xffffffff00047882 */ /* 0x000fc60000000000 */
[----:B------:R-:W-:Y:S05]  /*0260*/  BRA.DIV UR4, `(.L_x_4) ;  /* 0x0000002204687947 */ /* 0x000fea000b800000 */
[----:B-----5:R1:W2:Y:S04]  /*0270*/  SHFL.IDX PT, R32, R28, RZ, 0x1f ;  /* 0x00001fff1c207589 */ /* 0x0202a800000e0000 */
[----:B------:R1:W3:Y:S04]  /*0280*/  SHFL.IDX PT, R19, R28, 0x1, 0x1f ;  /* 0x00201f001c137f89 */ /* 0x0002e800000e0000 */
[----:B------:R1:W4:Y:S04]  /*0290*/  SHFL.IDX PT, R18, R28, 0x2, 0x1f ;  /* 0x00401f001c127f89 */ /* 0x00032800000e0000 */
[----:B------:R1:W0:Y:S04]  /*02a0*/  SHFL.IDX PT, R17, R28, 0x3, 0x1f ;  /* 0x00601f001c117f89 */ /* 0x00022800000e0000 */
[----:B------:R1:W0:Y:S04]  /*02b0*/  SHFL.IDX PT, R16, R28, 0x4, 0x1f ;  /* 0x00801f001c107f89 */ /* 0x00022800000e0000 */
[----:B------:R1:W0:Y:S04]  /*02c0*/  SHFL.IDX PT, R15, R28, 0x5, 0x1f ;  /* 0x00a01f001c0f7f89 */ /* 0x00022800000e0000 */
[----:B--2---:R1:W0:Y:S02]  /*02d0*/  SHFL.IDX PT, R14, R28, 0x6, 0x1f ;  /* 0x00c01f001c0e7f89 */ /* 0x00422400000e0000 */
.L_x_27:
[----:B------:R-:W-:-:S03]  /*02e0*/  UMOV UR4, 0xffffffff ;  /* 0xffffffff00047882 */ /* 0x000fc60000000000 */
[----:B------:R-:W-:Y:S05]  /*02f0*/  BRA.DIV UR4, `(.L_x_5) ;  /* 0x0000002204dc7947 */ /* 0x000fea000b800000 */
[----:B------:R2:W0:Y:S02]  /*0300*/  SHFL.IDX PT, R13, R28, 0x7, 0x1f ;  /* 0x00e01f001c0d7f89 */ /* 0x00042400000e0000 */
.L_x_1:
[----:B------:R-:W-:Y:S05]  /*0310*/  BSYNC B0 ;  /* 0x0000000000007941 */ /* 0x000fea0003800000 */
.L_x_0:
[----:B------:R-:W-:Y:S01]  /*0320*/  UISETP.GT.AND UP0, UPT, UR13, URZ, UPT ;  /* 0x000000ff0d00728c */ /* 0x000fe2000bf04270 */
[----:B------:R-:W-:Y:S01]  /*0330*/  HFMA2 R12, -RZ, RZ, 0, 0 ;  /* 0x00000000ff0c7431 */ /* 0x000fe200000001ff */
[----:B------:R-:W-:Y:S02]  /*0340*/  CS2R R10, SRZ ;  /* 0x00000000000a7805 */ /* 0x000fe4000001ff00 */
[----:B------:R-:W-:Y:S02]  /*0350*/  CS2R R8, SRZ ;  /* 0x0000000000087805 */ /* 0x000fe4000001ff00 */
[----:B------:R-:W-:Y:S02]  /*0360*/  CS2R R6, SRZ ;  /* 0x0000000000067805 */ /* 0x000fe4000001ff00 */
[----:B------:R-:W-:Y:S02]  /*0370*/  CS2R R4, SRZ ;  /* 0x0000000000047805 */ /* 0x000fe4000001ff00 */
[----:B0-----:R-:W-:-:S02]  /*0380*/  CS2R R2, SRZ ;  /* 0x0000000000027805 */ /* 0x001fc4000001ff00 */
[----:B------:R-:W-:Y:S02]  /*0390*/  CS2R R36, SRZ ;  /* 0x0000000000247805 */ /* 0x000fe4000001ff00 */
[----:B------:R-:W-:Y:S02]  /*03a0*/  CS2R R38, SRZ ;  /* 0x0000000000267805 */ /* 0x000fe4000001ff00 */
[----:B------:R-:W-:Y:S01]  /*03b0*/  MOV R40, RZ ;  /* 0x000000ff00287202 */ /* 0x000fe20000000f00 */
[----:B------:R-:W-:Y:S01]  /*03c0*/  IMAD.MOV.U32 R35, RZ, RZ, RZ ;  /* 0x000000ffff237224 */ /* 0x000fe200078e00ff */
[----:B------:R-:W-:Y:S06]  /*03d0*/  BRA.U !UP0, `(.L_x_6) ;  /* 0x0000001d081c7547 */ /* 0x000fec000b800000 */
[----:B------:R-:W0:Y:S01]  /*03e0*/  LDCU.64 UR4, c[0x0][0x388] ;  /* 0x00007100ff0477ac */ /* 0x000e220008000a00 */
[----:B------:R-:W-:Y:S02]  /*03f0*/  MOV R2, UR12 ;  /* 0x0000000c00027c02 */ /* 0x000fe40008000f00 */
[----:B------:R-:W-:Y:S02]  /*0400*/  CS2R R10, SRZ ;  /* 0x00000000000a7805 */ /* 0x000fe4000001ff00 */
[----:B------:R-:W-:Y:S01]  /*0410*/  MOV R3, UR7 ;  /* 0x0000000700037c02 */ /* 0x000fe20008000f00 */
[----:B------:R-:W5:Y:S01]  /*0420*/  LDCU.64 UR8, c[0x0][0x390] ;  /* 0x00007200ff0877ac */ /* 0x000f620008000a00 */
[----:B------:R-:W-:Y:S02]  /*0430*/  SHF.R.U32.HI R0, RZ, 0x5, R0 ;  /* 0x00000005ff007819 */ /* 0x000fe40000011600 */
[----:B------:R-:W-:Y:S02]  /*0440*/  CS2R R8, SRZ ;  /* 0x0000000000087805 */ /* 0x000fe4000001ff00 */
[----:B------:R-:W-:Y:S01]  /*0450*/  MOV R41, 0xff800000 ;  /* 0xff80000000297802 */ /* 0x000fe20000000f00 */
[----:B------:R-:W-:Y:S01]  /*0460*/  IMAD.WIDE.U32 R2, R34, 0x20, R2 ;  /* 0x0000002022027825 */ /* 0x000fe200078e0002 */
[----:B------:R-:W-:-:S02]  /*0470*/  MOV R12, RZ ;  /* 0x000000ff000c7202 */ /* 0x000fc40000000f00 */
[----:B------:R-:W-:Y:S02]  /*0480*/  CS2R R6, SRZ ;  /* 0x0000000000067805 */ /* 0x000fe4000001ff00 */
[----:B------:R-:W-:Y:S02]  /*0490*/  CS2R R4, SRZ ;  /* 0x0000000000047805 */ /* 0x000fe4000001ff00 */
[----:B------:R-:W-:Y:S02]  /*04a0*/  CS2R R36, SRZ ;  /* 0x0000000000247805 */ /* 0x000fe4000001ff00 */
[----:B------:R-:W-:Y:S02]  /*04b0*/  IADD3 R42, P1, PT, R2, 0x10, RZ ;  /* 0x00000010022a7810 */ /* 0x000fe40007f3e0ff */
[----:B------:R-:W-:Y:S02]  /*04c0*/  CS2R R38, SRZ ;  /* 0x0000000000267805 */ /* 0x000fe4000001ff00 */
[----:B------:R-:W-:-:S02]  /*04d0*/  MOV R40, RZ ;  /* 0x000000ff00287202 */ /* 0x000fc40000000f00 */
[----:B------:R-:W-:Y:S02]  /*04e0*/  IADD3.X R2, PT, PT, RZ, R3, RZ, P1, !PT ;  /* 0x00000003ff027210 */ /* 0x000fe40000ffe4ff */
[----:B0-----:R-:W-:Y:S02]  /*04f0*/  IADD3 R44, P2, PT, R42, UR4, RZ ;  /* 0x000000042a2c7c10 */ /* 0x001fe4000ff5e0ff */
[----:B------:R-:W-:Y:S01]  /*0500*/  ISETP.NE.AND P1, PT, R0, 0x4, PT ;  /* 0x000000040000780c */ /* 0x000fe20003f25270 */
[----:B------:R-:W-:Y:S01]  /*0510*/  IMAD.MOV.U32 R0, RZ, RZ, RZ ;  /* 0x000000ffff007224 */ /* 0x000fe200078e00ff */
[----:B-----5:R-:W-:Y:S02]  /*0520*/  IADD3 R42, P3, PT, R42, UR8, RZ ;  /* 0x000000082a2a7c10 */ /* 0x020fe4000ff7e0ff */
[C---:B------:R-:W-:Y:S02]  /*0530*/  IADD3.X R45, PT, PT, R2.reuse, UR5, RZ, P2, !PT ;  /* 0x00000005022d7c10 */ /* 0x040fe400097fe4ff */
[----:B------:R-:W-:-:S02]  /*0540*/  IADD3.X R43, PT, PT, R2, UR9, RZ, P3, !PT ;  /* 0x00000009022b7c10 */ /* 0x000fc40009ffe4ff */
[----:B------:R-:W-:Y:S02]  /*0550*/  CS2R R2, SRZ ;  /* 0x0000000000027805 */ /* 0x000fe4000001ff00 */
[----:B------:R-:W-:-:S07]  /*0560*/  MOV R35, RZ ;  /* 0x000000ff00237202 */ /* 0x000fce0000000f00 */
.L_x_16:
[----:B0-----:R-:W0:Y:S01]  /*0570*/  LDC R47, c[0x0][0x3a4] ;  /* 0x0000e900ff2f7b82 */ /* 0x001e220000000800 */
[----:B------:R-:W-:-:S04]  /*0580*/  IADD3 R0, PT, PT, R0, 0x20, RZ ;  /* 0x0000002000007810 */ /* 0x000fc80007ffe0ff */
[----:B0-----:R-:W-:Y:S01]  /*0590*/  ISETP.GE.AND P2, PT, R0, R47, PT ;  /* 0x0000002f0000720c */ /* 0x001fe20003f46270 */
[----:B------:R-:W-:-:S12]  /*05a0*/  @P1 BRA `(.L_x_7) ;  /* 0x0000000000cc1947 */ /* 0x000fd80003800000 */
[----:B------:R-:W-:-:S13]  /*05b0*/  ISETP.GE.AND P3, PT, R34, R47, PT ;  /* 0x0000002f2200720c */ /* 0x000fda0003f66270 */
[----:B------:R-:W-:Y:S05]  /*05c0*/  @!P3 BRA `(.L_x_8) ;  /* 0x000000000044b947 */ /* 0x000fea0003800000 */
[----:B------:R-:W0:Y:S01]  /*05d0*/  S2R R21, SR_CgaCtaId ;  /* 0x0000000000157919 */ /* 0x000e220000008800 */
[----:B------:R-:W-:Y:S01]  /*05e0*/  MOV R20, 0x400 ;  /* 0x0000040000147802 */ /* 0x000fe20000000f00 */
[----:B------:R-:W5:Y:S03]  /*05f0*/  S2R R22, SR_TID.X ;  /* 0x0000000000167919 */ /* 0x000f660000002100 */
[----:B0-----:R-:W-:Y:S02]  /*0600*/  LEA R20, R21, R20, 0x18 ;  /* 0x0000001415147211 */ /* 0x001fe400078ec0ff */
[----:B-----5:R-:W-:-:S05]  /*0610*/  LOP3.LUT R21, R22, 0x1f, RZ, 0xc0, !PT ;  /* 0x0000001f16157812 */ /* 0x020fca00078ec0ff */
[----:B------:R-:W-:-:S05]  /*0620*/  IMAD R20, R21, 0x28, R20 ;  /* 0x0000002815147824 */ /* 0x000fca00078e0214 */
[----:B------:R0:W-:Y:S04]  /*0630*/  STS.64 [R20], RZ ;  /* 0x000000ff14007388 */ /* 0x0001e80000000a00 */
[----:B------:R0:W-:Y:S04]  /*0640*/  STS.64 [R20+0x500], RZ ;  /* 0x000500ff14007388 */ /* 0x0001e80000000a00 */
[----:B------:R0:W-:Y:S04]  /*0650*/  STS.64 [R20+0x8], RZ ;  /* 0x000008ff14007388 */ /* 0x0001e80000000a00 */
[----:B------:R0:W-:Y:S04]  /*0660*/  STS.64 [R20+0x508], RZ ;  /* 0x000508ff14007388 */ /* 0x0001e80000000a00 */
[----:B------:R0:W-:Y:S04]  /*0670*/  STS.64 [R20+0x10], RZ ;  /* 0x000010ff14007388 */ /* 0x0001e80000000a00 */
[----:B------:R0:W-:Y:S04]  /*0680*/  STS.64 [R20+0x510], RZ ;  /* 0x000510ff14007388 */ /* 0x0001e80000000a00 */
[----:B------:R0:W-:Y:S04]  /*0690*/  STS.64 [R20+0x18], RZ ;  /* 0x000018ff14007388 */ /* 0x0001e80000000a00 */
[----:B------:R0:W-:Y:S04]  /*06a0*/  STS.64 [R20+0x518], RZ ;  /* 0x000518ff14007388 */ /* 0x0001e80000000a00 */
[----:B------:R0:W-:Y:S04]  /*06b0*/  STS.64 [R20+0x20], RZ ;  /* 0x000020ff14007388 */ /* 0x0001e80000000a00 */
[----:B------:R0:W-:Y:S01]  /*06c0*/  STS.64 [R20+0x520], RZ ;  /* 0x000520ff14007388 */ /* 0x0001e20000000a00 */
[----:B------:R-:W-:Y:S05]  /*06d0*/  BRA `(.L_x_7) ;  /* 0x0000000000807947 */ /* 0x000fea0003800000 */
.L_x_8:
[----:B------:R-:W5:Y:S04]  /*06e0*/  LDG.E.CONSTANT R26, desc[UR10][R44.64+-0x10] ;  /* 0xfffff00a2c1a7981 */ /* 0x000f68000c1e9900 */
[----:B------:R-:W5:Y:S04]  /*06f0*/  LDG.E.CONSTANT R27, desc[UR10][R44.64+-0xc] ;  /* 0xfffff40a2c1b7981 */ /* 0x000f68000c1e9900 */
[----:B-12---:R-:W2:Y:S04]  /*0700*/  LDG.E.CONSTANT R28, desc[UR10][R44.64+-0x8] ;  /* 0xfffff80a2c1c7981 */ /* 0x006ea8000c1e9900 */
[----:B------:R-:W2:Y:S01]  /*0710*/  LDG.E.CONSTANT R29, desc[UR10][R44.64+-0x4] ;  /* 0xfffffc0a2c1d7981 */ /* 0x000ea2000c1e9900 */
[----:B------:R-:W-:Y:S01]  /*0720*/  MOV R21, 0x400 ;  /* 0x0000040000157802 */ /* 0x000fe20000000f00 */
[----:B------:R-:W0:Y:S01]  /*0730*/  S2R R22, SR_CgaCtaId ;  /* 0x0000000000167919 */ /* 0x000e220000008800 */
[----:B------:R-:W1:Y:S01]  /*0740*/  S2R R20, SR_TID.X ;  /* 0x0000000000147919 */ /* 0x000e620000002100 */
[----:B------:R-:W3:Y:S04]  /*0750*/  LDG.E.CONSTANT R23, desc[UR10][R44.64+0xc] ;  /* 0x00000c0a2c177981 */ /* 0x000ee8000c1e9900 */
[----:B------:R-:W4:Y:S04]  /*0760*/  LDG.E.CONSTANT R24, desc[UR10][R42.64+-0x10] ;  /* 0xfffff00a2a187981 */ /* 0x000f28000c1e9900 */
[----:B------:R-:W4:Y:S04]  /*0770*/  LDG.E.CONSTANT R25, desc[UR10][R42.64+-0xc] ;  /* 0xfffff40a2a197981 */ /* 0x000f28000c1e9900 */
[----:B------:R-:W3:Y:S04]  /*0780*/  LDG.E.CONSTANT R30, desc[UR10][R42.64+0x8] ;  /* 0x0000080a2a1e7981 */ /* 0x000ee8000c1e9900 */
[----:B------:R-:W3:Y:S01]  /*0790*/  LDG.E.CONSTANT R31, desc[UR10][R42.64+0xc] ;  /* 0x00000c0a2a1f7981 */ /* 0x000ee2000c1e9900 */
[----:B0-----:R-:W-:-:S03]  /*07a0*/  LEA R21, R22, R21, 0x18 ;  /* 0x0000001516157211 */ /* 0x001fc600078ec0ff */
[----:B------:R-:W3:Y:S01]  /*07b0*/  LDG.E.CONSTANT R22, desc[UR10][R44.64+0x8] ;  /* 0x0000080a2c167981 */ /* 0x000ee2000c1e9900 */
[----:B-1----:R-:W-:-:S05]  /*07c0*/  LOP3.LUT R20, R20, 0x1f, RZ, 0xc0, !PT ;  /* 0x0000001f14147812 */ /* 0x002fca00078ec0ff */
[----:B------:R-:W-:Y:S02]  /*07d0*/  IMAD R46, R20, 0x28, R21 ;  /* 0x00000028142e7824 */ /* 0x000fe400078e0215 */
[----:B------:R-:W3:Y:S04]  /*07e0*/  LDG.E.CONSTANT R20, desc[UR10][R44.64] ;  /* 0x0000000a2c147981 */ /* 0x000ee8000c1e9900 */
[----:B------:R-:W3:Y:S04]  /*07f0*/  LDG.E.CONSTANT R21, desc[UR10][R44.64+0x4] ;  /* 0x0000040a2c157981 */ /* 0x000ee8000c1e9900 */
[----:B-----5:R0:W-:Y:S04]  /*0800*/  STS.64 [R46], R26 ;  /* 0x0000001a2e007388 */ /* 0x0201e80000000a00 */
[----:B--2---:R1:W-:Y:S04]  /*0810*/  STS.64 [R46+0x8], R28 ;  /* 0x0000081c2e007388 */ /* 0x0043e80000000a00 */
[----:B0-----:R-:W2:Y:S04]  /*0820*/  LDG.E.CONSTANT R26, desc[UR10][R42.64+-0x8] ;  /* 0xfffff80a2a1a7981 */ /* 0x001ea8000c1e9900 */
[----:B------:R-:W2:Y:S04]  /*0830*/  LDG.E.CONSTANT R27, desc[UR10][R42.64+-0x4] ;  /* 0xfffffc0a2a1b7981 */ /* 0x000ea8000c1e9900 */
[----:B-1----:R-:W5:Y:S04]  /*0840*/  LDG.E.CONSTANT R28, desc[UR10][R42.64] ;  /* 0x0000000a2a1c7981 */ /* 0x002f68000c1e9900 */
[----:B------:R-:W5:Y:S04]  /*0850*/  LDG.E.CONSTANT R29, desc[UR10][R42.64+0x4] ;  /* 0x0000040a2a1d7981 */ /* 0x000f68000c1e9900 */
[----:B----4-:R0:W-:Y:S04]  /*0860*/  STS.64 [R46+0x500], R24 ;  /* 0x000500182e007388 */ /* 0x0101e80000000a00 */
[----:B------:R0:W-:Y:S04]  /*0870*/  STS.64 [R46+0x20], RZ ;  /* 0x000020ff2e007388 */ /* 0x0001e80000000a00 */
[----:B------:R0:W-:Y:S04]  /*0880*/  STS.64 [R46+0x520], RZ ;  /* 0x000520ff2e007388 */ /* 0x0001e80000000a00 */
[----:B---3--:R0:W-:Y:S04]  /*0890*/  STS.64 [R46+0x518], R30 ;  /* 0x0005181e2e007388 */ /* 0x0081e80000000a00 */
[----:B------:R0:W-:Y:S04]  /*08a0*/  STS.64 [R46+0x18], R22 ;  /* 0x000018162e007388 */ /* 0x0001e80000000a00 */
[----:B------:R0:W-:Y:S04]  /*08b0*/  STS.64 [R46+0x10], R20 ;  /* 0x000010142e007388 */ /* 0x0001e80000000a00 */
[----:B--2---:R0:W-:Y:S04]  /*08c0*/  STS.64 [R46+0x508], R26 ;  /* 0x0005081a2e007388 */ /* 0x0041e80000000a00 */
[----:B-----5:R0:W-:Y:S02]  /*08d0*/  STS.64 [R46+0x510], R28 ;  /* 0x0005101c2e007388 */ /* 0x0201e40000000a00 */
.L_x_7:
[----:B------:R-:W-:Y:S05]  /*08e0*/  WARPSYNC.ALL ;  /* 0x0000000000007948 */ /* 0x000fea0003800000 */
[----:B------:R-:W-:Y:S06]  /*08f0*/  BAR.SYNC.DEFER_BLOCKING 0x0 ;  /* 0x0000000000007b1d */ /* 0x000fec0000010000 */
[----:B------:R-:W-:Y:S05]  /*0900*/  @!P0 BRA `(.L_x_9) ;  /* 0x0000001400b08947 */ /* 0x000fea0003800000 */
[----:B------:R-:W-:Y:S01]  /*0910*/  ISETP.GE.AND P3, PT, R34, R47, PT ;  /* 0x0000002f2200720c */ /* 0x000fe20003f66270 */
[----:B------:R-:W-:Y:S01]  /*0920*/  BSSY.RECONVERGENT B0, `(.L_x_10) ;  /* 0x0000046000007945 */ /* 0x000fe20003800200 */
[----:B0-----:R-:W-:-:S11]  /*0930*/  IMAD.MOV.U32 R21, RZ, RZ, -0x800000 ;  /* 0xff800000ff157424 */ /* 0x001fd600078e00ff */
[----:B------:R-:W-:Y:S05]  /*0940*/  @P3 BRA `(.L_x_11) ;  /* 0x00000004000c3947 */ /* 0x000fea0003800000 */
[----:B------:R-:W0:Y:S01]  /*0950*/  S2R R22, SR_CgaCtaId ;  /* 0x0000000000167919 */ /* 0x000e220000008800 */
[----:B------:R-:W-:Y:S01]  /*0960*/  MOV R21, 0x400 ;  /* 0x0000040000157802 */ /* 0x000fe20000000f00 */
[----:B------:R-:W-:Y:S01]  /*0970*/  HADD2.F32 R25, -RZ, R32.H1_H1 ;  /* 0x30000020ff197230 */ /* 0x000fe20000004100 */
[----:B------:R-:W5:Y:S01]  /*0980*/  S2R R20, SR_TID.X ;  /* 0x0000000000147919 */ /* 0x000f620000002100 */
[----:B------:R-:W-:Y:S01]  /*0990*/  HADD2.F32 R31, -RZ, R15.H1_H1 ;  /* 0x3000000fff1f7230 */ /* 0x000fe20000004100 */
[----:B0-----:R-:W-:Y:S02]  /*09a0*/  LEA R21, R22, R21, 0x18 ;  /* 0x0000001516157211 */ /* 0x001fe400078ec0ff */
[----:B-----5:R-:W-:-:S05]  /*09b0*/  LOP3.LUT R20, R20, 0x1f, RZ, 0xc0, !PT ;  /* 0x0000001f14147812 */ /* 0x020fca00078ec0ff */
[----:B------:R-:W-:-:S05]  /*09c0*/  IMAD R27, R20, 0x28, R21 ;  /* 0x00000028141b7824 */ /* 0x000fca00078e0215 */
[----:B------:R-:W0:Y:S04]  /*09d0*/  LDS.64 R20, [R27] ;  /* 0x000000001b147984 */ /* 0x000e280000000a00 */
[----:B------:R-:W5:Y:S01]  /*09e0*/  LDS.64 R22, [R27+0x8] ;  /* 0x000008001b167984 */ /* 0x000f620000000a00 */
[--C-:B0-----:R-:W-:Y:S02]  /*09f0*/  HADD2.F32 R24, -RZ, R20.reuse.H1_H1 ;  /* 0x30000014ff187230 */ /* 0x101fe40000004100 */
[----:B------:R-:W-:Y:S02]  /*0a00*/  HADD2.F32 R26, -RZ, R20.H0_H0 ;  /* 0x20000014ff1a7230 */ /* 0x000fe40000004100 */
[----:B------:R-:W-:Y:S02]  /*0a10*/  HADD2.F32 R20, -RZ, R21.H1_H1 ;  /* 0x30000015ff147230 */ /* 0x000fe40000004100 */
[----:B------:R-:W-:Y:S01]  /*0a20*/  FMUL R29, R24, R25 ;  /* 0x00000019181d7220 */ /* 0x000fe20000400000 */
[----:B------:R-:W-:-:S02]  /*0a30*/  HADD2.F32 R25, -RZ, R32.H0_H0 ;  /* 0x20000020ff197230 */ /* 0x000fc40000004100 */
[----:B-12---:R-:W-:Y:S02]  /*0a40*/  HADD2.F32 R28, -RZ, R21.H0_H0 ;  /* 0x20000015ff1c7230 */ /* 0x006fe40000004100 */
[--C-:B---3--:R-:W-:Y:S02]  /*0a50*/  HADD2.F32 R21, -RZ, R19.reuse.H0_H0 ;  /* 0x20000013ff157230 */ /* 0x108fe40000004100 */
[----:B------:R-:W-:Y:S01]  /*0a60*/  FFMA R26, R26, R25, R29 ;  /* 0x000000191a1a7223 */ /* 0x000fe2000000001d */
[----:B------:R-:W-:-:S05]  /*0a70*/  HADD2.F32 R25, -RZ, R19.H1_H1 ;  /* 0x30000013ff197230 */ /* 0x000fca0000004100 */
[----:B------:R-:W-:Y:S01]  /*0a80*/  FMUL R29, R20, R25 ;  /* 0x00000019141d7220 */ /* 0x000fe20000400000 */
[--C-:B-----5:R-:W-:Y:S01]  /*0a90*/  HADD2.F32 R20, -RZ, R22.reuse.H1_H1 ;  /* 0x30000016ff147230 */ /* 0x120fe20000004100 */
[----:B------:R-:W0:Y:S01]  /*0aa0*/  LDS.64 R24, [R27+0x10] ;  /* 0x000010001b187984 */ /* 0x000e220000000a00 */
[----:B------:R-:W-:Y:S02]  /*0ab0*/  HADD2.F32 R22, -RZ, R22.H0_H0 ;  /* 0x20000016ff167230 */ /* 0x000fe40000004100 */
[----:B------:R-:W-:Y:S01]  /*0ac0*/  FFMA R28, R28, R21, R29 ;  /* 0x000000151c1c7223 */ /* 0x000fe2000000001d */
[----:B----4-:R-:W-:-:S05]  /*0ad0*/  HADD2.F32 R21, -RZ, R18.H1_H1 ;  /* 0x30000012ff157230 */ /* 0x010fca0000004100 */
[----:B------:R-:W-:Y:S01]  /*0ae0*/  FMUL R29, R20, R21 ;  /* 0x00000015141d7220 */ /* 0x000fe20000400000 */
[----:B------:R-:W-:Y:S02]  /*0af0*/  HADD2.F32 R21, -RZ, R18.H0_H0 ;  /* 0x20000012ff157230 */ /* 0x000fe40000004100 */
[--C-:B------:R-:W-:Y:S02]  /*0b00*/  HADD2.F32 R20, -RZ, R23.reuse.H1_H1 ;  /* 0x30000017ff147230 */ /* 0x100fe40000004100 */
[----:B------:R-:W-:Y:S02]  /*0b10*/  HADD2.F32 R23, -RZ, R23.H0_H0 ;  /* 0x20000017ff177230 */ /* 0x000fe40000004100 */
[----:B------:R-:W-:Y:S01]  /*0b20*/  FFMA R22, R22, R21, R29 ;  /* 0x0000001516167223 */ /* 0x000fe2000000001d */
[----:B------:R-:W-:-:S05]  /*0b30*/  HADD2.F32 R21, -RZ, R17.H1_H1 ;  /* 0x30000011ff157230 */ /* 0x000fca0000004100 */
[----:B------:R-:W-:Y:S01]  /*0b40*/  FMUL R30, R20, R21 ;  /* 0x00000015141e7220 */ /* 0x000fe20000400000 */
[----:B------:R-:W-:Y:S02]  /*0b50*/  HADD2.F32 R20, -RZ, R17.H0_H0 ;  /* 0x20000011ff147230 */ /* 0x000fe40000004100 */
[----:B------:R-:W-:-:S03]  /*0b60*/  HADD2.F32 R21, -RZ, R16.H1_H1 ;  /* 0x30000010ff157230 */ /* 0x000fc60000004100 */
[----:B------:R-:W-:Y:S01]  /*0b70*/  FFMA R23, R23, R20, R30 ;  /* 0x0000001417177223 */ /* 0x000fe2000000001e */
[--C-:B0-----:R-:W-:Y:S02]  /*0b80*/  HADD2.F32 R20, -RZ, R24.reuse.H1_H1 ;  /* 0x30000018ff147230 */ /* 0x101fe40000004100 */
[----:B------:R-:W-:-:S03]  /*0b90*/  HADD2.F32 R24, -RZ, R24.H0_H0 ;  /* 0x20000018ff187230 */ /* 0x000fc60000004100 */
[----:B------:R-:W-:Y:S01]  /*0ba0*/  FMUL R29, R20, R21 ;  /* 0x00000015141d7220 */ /* 0x000fe20000400000 */
[----:B------:R-:W-:-:S05]  /*0bb0*/  HADD2.F32 R21, -RZ, R16.H0_H0 ;  /* 0x20000010ff157230 */ /* 0x000fca0000004100 */
[----:B------:R-:W-:Y:S01]  /*0bc0*/  FFMA R24, R24, R21, R29 ;  /* 0x0000001518187223 */ /* 0x000fe2000000001d */
[----:B------:R-:W-:Y:S01]  /*0bd0*/  FADD R29, RZ, R26 ;  /* 0x0000001aff1d7221 */ /* 0x000fe20000000000 */
[----:B------:R0:W1:Y:S01]  /*0be0*/  LDS.64 R20, [R27+0x18] ;  /* 0x000018001b147984 */ /* 0x0000620000000a00 */
[--C-:B------:R-:W-:Y:S02]  /*0bf0*/  HADD2.F32 R26, -RZ, R25.reuse.H1_H1 ;  /* 0x30000019ff1a7230 */ /* 0x100fe40000004100 */
[----:B------:R-:W-:Y:S01]  /*0c00*/  FADD R29, R29, R28 ;  /* 0x0000001c1d1d7221 */ /* 0x000fe20000000000 */
[----:B------:R-:W-:Y:S02]  /*0c10*/  HADD2.F32 R25, -RZ, R25.H0_H0 ;  /* 0x20000019ff197230 */ /* 0x000fe40000004100 */
[----:B------:R-:W-:Y:S01]  /*0c20*/  FMUL R28, R26, R31 ;  /* 0x0000001f1a1c7220 */ /* 0x000fe20000400000 */
[----:B------:R-:W-:Y:S02]  /*0c30*/  HADD2.F32 R26, -RZ, R15.H0_H0 ;  /* 0x2000000fff1a7230 */ /* 0x000fe40000004100 */
[----:B------:R-:W-:Y:S01]  /*0c40*/  FADD R22, R29, R22 ;  /* 0x000000161d167221 */ /* 0x000fe20000000000 */
[----:B------:R-:W-:-:S02]  /*0c50*/  HADD2.F32 R29, -RZ, R14.H1_H1 ;  /* 0x3000000eff1d7230 */ /* 0x000fc40000004100 */
[----:B0-----:R-:W-:Y:S02]  /*0c60*/  HADD2.F32 R27, -RZ, R14.H0_H0 ;  /* 0x2000000eff1b7230 */ /* 0x001fe40000004100 */
[----:B------:R-:W-:Y:S01]  /*0c70*/  FFMA R25, R25, R26, R28 ;  /* 0x0000001a19197223 */ /* 0x000fe2000000001c */
[----:B------:R-:W-:-:S04]  /*0c80*/  FADD R23, R22, R23 ;  /* 0x0000001716177221 */ /* 0x000fc80000000000 */
[----:B------:R-:W-:-:S04]  /*0c90*/  FADD R24, R23, R24 ;  /* 0x0000001817187221 */ /* 0x000fc80000000000 */
[----:B------:R-:W-:Y:S01]  /*0ca0*/  FADD R25, R24, R25 ;  /* 0x0000001918197221 */ /* 0x000fe20000000000 */
[--C-:B-1----:R-:W-:Y:S02]  /*0cb0*/  HADD2.F32 R26, -RZ, R20.reuse.H1_H1 ;  /* 0x30000014ff1a7230 */ /* 0x102fe40000004100 */
[----:B------:R-:W-:Y:S02]  /*0cc0*/  HADD2.F32 R20, -RZ, R20.H0_H0 ;  /* 0x20000014ff147230 */ /* 0x000fe40000004100 */
[--C-:B------:R-:W-:Y:S02]  /*0cd0*/  HADD2.F32 R22, -RZ, R21.reuse.H1_H1 ;  /* 0x30000015ff167230 */ /* 0x100fe40000004100 */
[----:B------:R-:W-:Y:S01]  /*0ce0*/  FMUL R29, R26, R29 ;  /* 0x0000001d1a1d7220 */ /* 0x000fe20000400000 */
[----:B------:R-:W-:Y:S02]  /*0cf0*/  HADD2.F32 R21, -RZ, R21.H0_H0 ;  /* 0x20000015ff157230 */ /* 0x000fe40000004100 */
[----:B------:R-:W-:-:S02]  /*0d00*/  HADD2.F32 R26, -RZ, R13.H0_H0 ;  /* 0x2000000dff1a7230 */ /* 0x000fc40000004100 */
[----:B------:R-:W-:Y:S01]  /*0d10*/  FFMA R20, R20, R27, R29 ;  /* 0x0000001b14147223 */ /* 0x000fe2000000001d */
[----:B------:R-:W-:-:S03]  /*0d20*/  HADD2.F32 R27, -RZ, R13.H1_H1 ;  /* 0x3000000dff1b7230 */ /* 0x000fc60000004100 */
[----:B------:R-:W-:Y:S02]  /*0d30*/  FADD R20, R25, R20 ;  /* 0x0000001419147221 */ /* 0x000fe40000000000 */
[----:B------:R-:W-:-:S04]  /*0d40*/  FMUL R22, R22, R27 ;  /* 0x0000001b16167220 */ /* 0x000fc80000400000 */
[----:B------:R-:W-:-:S04]  /*0d50*/  FFMA R21, R21, R26, R22 ;  /* 0x0000001a15157223 */ /* 0x000fc80000000016 */
[----:B------:R-:W-:-:S04]  /*0d60*/  FADD R21, R20, R21 ;  /* 0x0000001514157221 */ /* 0x000fc80000000000 */
[----:B------:R-:W-:-:S07]  /*0d70*/  FMUL R21, R21, UR14 ;  /* 0x0000000e15157c20 */ /* 0x000fce0008400000 */
.L_x_11:
[----:B------:R-:W-:Y:S05]  /*0d80*/  BSYNC.RECONVERGENT B0 ;  /* 0x0000000000007941 */ /* 0x000fea0003800200 */
.L_x_10:
[----:B------:R-:W-:-:S03]  /*0d90*/  UMOV UR4, 0xffffffff ;  /* 0xffffffff00047882 */ /* 0x000fc60000000000 */
[----:B------:R-:W-:Y:S05]  /*0da0*/  BRA.DIV UR4, `(.L_x_12) ;  /* 0x0000001a04587947 */ /* 0x000fea000b800000 */
[----:B------:R-:W0:Y:S02]  /*0db0*/  SHFL.DOWN PT, R20, R21, 0x10, 0x1f ;  /* 0x0a001f0015147f89 */ /* 0x000e2400000e0000 */
[----:B0-----:R-:W-:-:S05]  /*0dc0*/  FMNMX R20, R20, R21, !PT ;  /* 0x0000001514147209 */ /* 0x001fca0007800000 */
[----:B------:R-:W0:Y:S02]  /*0dd0*/  SHFL.DOWN PT, R23, R20, 0x8, 0x1f ;  /* 0x09001f0014177f89 */ /* 0x000e2400000e0000 */
[----:B0-----:R-:W-:-:S05]  /*0de0*/  FMNMX R23, R20, R23, !PT ;  /* 0x0000001714177209 */ /* 0x001fca0007800000 */
[----:B------:R-:W0:Y:S02]  /*0df0*/  SHFL.DOWN PT, R22, R23, 0x4, 0x1f ;  /* 0x08801f0017167f89 */ /* 0x000e2400000e0000 */
[----:B0-----:R-:W-:-:S05]  /*0e00*/  FMNMX R22, R23, R22, !PT ;  /* 0x0000001617167209 */ /* 0x001fca0007800000 */
[----:B------:R-:W0:Y:S02]  /*0e10*/  SHFL.DOWN PT, R25, R22, 0x2, 0x1f ;  /* 0x08401f0016197f89 */ /* 0x000e2400000e0000 */
[----:B0-----:R-:W-:-:S05]  /*0e20*/  FMNMX R25, R22, R25, !PT ;  /* 0x0000001916197209 */ /* 0x001fca0007800000 */
[----:B------:R-:W0:Y:S02]  /*0e30*/  SHFL.DOWN PT, R24, R25, 0x1, 0x1f ;  /* 0x08201f0019187f89 */ /* 0x000e2400000e0000 */
[----:B0-----:R-:W-:-:S06]  /*0e40*/  FMNMX R24, R25, R24, !PT ;  /* 0x0000001819187209 */ /* 0x001fcc0007800000 */
[----:B------:R-:W0:Y:S02]  /*0e50*/  SHFL.IDX PT, R24, R24, RZ, 0x1f ;  /* 0x00001fff18187589 */ /* 0x000e2400000e0000 */
.L_x_36:
[----:B------:R-:W-:Y:S01]  /*0e60*/  HFMA2 R23, -RZ, RZ, 0.96630859375, -0.0022525787353515625 ;  /* 0x3bbb989dff177431 */ /* 0x000fe200000001ff */
[----:B0-----:R-:W-:Y:S01]  /*0e70*/  FMNMX R22, R41, R24, !PT ;  /* 0x0000001829167209 */ /* 0x001fe20007800000 */
[----:B------:R-:W-:Y:S01]  /*0e80*/  BSSY.RECONVERGENT B0, `(.L_x_13) ;  /* 0x0000018000007945 */ /* 0x000fe20003800200 */
[----:B------:R-:W-:Y:S02]  /*0e90*/  MOV R25, 0x437c0000 ;  /* 0x437c000000197802 */ /* 0x000fe40000000f00 */
[----:B------:R-:W-:Y:S01]  /*0ea0*/  FSETP.NEU.AND P3, PT, R21, -INF , PT ;  /* 0xff8000001500780b */ /* 0x000fe20003f6d000 */
[----:B------:R-:W-:-:S04]  /*0eb0*/  FADD R24, R41, -R22 ;  /* 0x8000001629187221 */ /* 0x000fc80000000000 */
[----:B------:R-:W-:-:S04]  /*0ec0*/  FFMA.SAT R20, R24, R23, 0.5 ;  /* 0x3f00000018147423 */ /* 0x000fc80000002017 */
[----:B------:R-:W-:-:S04]  /*0ed0*/  FFMA.RM R20, R20, R25, 12582913 ;  /* 0x4b40000114147423 */ /* 0x000fc80000004019 */
[C---:B------:R-:W-:Y:S01]  /*0ee0*/  FADD R23, R20.reuse, -12583039 ;  /* 0xcb40007f14177421 */ /* 0x040fe20000000000 */
[----:B------:R-:W-:-:S03]  /*0ef0*/  SHF.L.U32 R20, R20, 0x17, RZ ;  /* 0x0000001714147819 */ /* 0x000fc600000006ff */
[----:B------:R-:W-:-:S04]  /*0f00*/  FFMA R23, R24, 1.4426950216293334961, -R23 ;  /* 0x3fb8aa3b18177823 */ /* 0x000fc80000000817 */
[----:B------:R-:W-:Y:S01]  /*0f10*/  FFMA R23, R24, 1.925963033500011079e-08, R23 ;  /* 0x32a5706018177823 */ /* 0x000fe20000000017 */
[----:B------:R-:W-:-:S05]  /*0f20*/  HFMA2 R24, -RZ, RZ, 0, 0 ;  /* 0x00000000ff187431 */ /* 0x000fca00000001ff */
[----:B------:R-:W0:Y:S01]  /*0f30*/  MUFU.EX2 R23, R23 ;  /* 0x0000001700177308 */ /* 0x000e220000000800 */
[----:B------:R-:W-:Y:S05]  /*0f40*/  @!P3 BRA `(.L_x_14) ;  /* 0x00000000002cb947 */ /* 0x000fea0003800000 */
[----:B------:R-:W-:Y:S02]  /*0f50*/  IMAD.MOV.U32 R24, RZ, RZ, 0x3bbb989d ;  /* 0x3bbb989dff187424 */ /* 0x000fe400078e00ff */
[----:B------:R-:W-:Y:S01]  /*0f60*/  FADD R21, -R22, R21 ;  /* 0x0000001516157221 */ /* 0x000fe20000000100 */
[----:B------:R-:W-:-:S03]  /*0f70*/  MOV R25, 0x437c0000 ;  /* 0x437c000000197802 */ /* 0x000fc60000000f00 */
[----:B------:R-:W-:-:S04]  /*0f80*/  FFMA.SAT R24, R21, R24, 0.5 ;  /* 0x3f00000015187423 */ /* 0x000fc80000002018 */
[----:B------:R-:W-:-:S04]  /*0f90*/  FFMA.RM R24, R24, R25, 12582913 ;  /* 0x4b40000118187423 */ /* 0x000fc80000004019 */
[C---:B------:R-:W-:Y:S01]  /*0fa0*/  FADD R26, R24.reuse, -12583039 ;  /* 0xcb40007f181a7421 */ /* 0x040fe20000000000 */
[----:B------:R-:W-:-:S03]  /*0fb0*/  SHF.L.U32 R24, R24, 0x17, RZ ;  /* 0x0000001718187819 */ /* 0x000fc600000006ff */
[----:B------:R-:W-:-:S04]  /*0fc0*/  FFMA R26, R21, 1.4426950216293334961, -R26 ;  /* 0x3fb8aa3b151a7823 */ /* 0x000fc8000000081a */
[----:B------:R-:W-:-:S04]  /*0fd0*/  FFMA R26, R21, 1.925963033500011079e-08, R26 ;  /* 0x32a57060151a7823 */ /* 0x000fc8000000001a */
[----:B------:R-:W5:Y:S02]  /*0fe0*/  MUFU.EX2 R21, R26 ;  /* 0x0000001a00157308 */ /* 0x000f640000000800 */
[----:B-----5:R-:W-:-:S07]  /*0ff0*/  FMUL R24, R24, R21 ;  /* 0x0000001518187220 */ /* 0x020fce0000400000 */
.L_x_14:
[----:B------:R-:W-:Y:S05]  /*1000*/  BSYNC.RECONVERGENT B0 ;  /* 0x0000000000007941 */ /* 0x000fea0003800200 */
.L_x_13:
[----:B------:R-:W-:Y:S01]  /*1010*/  UMOV UR4, 0xffffffff ;  /* 0xffffffff00047882 */ /* 0x000fe20000000000 */
[----:B0-----:R-:W-:Y:S02]  /*1020*/  FMUL R23, R23, R20 ;  /* 0x0000001417177220 */ /* 0x001fe40000400000 */
[----:B------:R-:W-:Y:S05]  /*1030*/  BRA.DIV UR4, `(.L_x_15) ;  /* 0x0000001a04787947 */ /* 0x000fea000b800000 */
[----:B------:R-:W0:Y:S01]  /*1040*/  S2R R26, SR_CgaCtaId ;  /* 0x00000000001a7919 */ /* 0x000e220000008800 */
[----:B------:R-:W-:Y:S01]  /*1050*/  MOV R21, 0x400 ;  /* 0x0000040000157802 */ /* 0x000fe20000000f00 */
[----:B------:R-:W5:Y:S03]  /*1060*/  S2R R20, SR_TID.X ;  /* 0x0000000000147919 */ /* 0x000f660000002100 */
[----:B0-----:R-:W-:Y:S02]  /*1070*/  LEA R21, R26, R21, 0x18 ;  /* 0x000000151a157211 */ /* 0x001fe400078ec0ff */
[----:B-----5:R-:W-:-:S05]  /*1080*/  LOP3.LUT R20, R20, 0x1f, RZ, 0xc0, !PT ;  /* 0x0000001f14147812 */ /* 0x020fca00078ec0ff */
[----:B------:R-:W-:-:S05]  /*1090*/  IMAD R25, R20, 0x28, R21 ;  /* 0x0000002814197824 */ /* 0x000fca00078e0215 */
[----:B------:R-:W0:Y:S02]  /*10a0*/  LDS.64 R20, [R25+0x500] ;  /* 0x0005000019147984 */ /* 0x000e240000000a00 */
[--C-:B0-----:R-:W-:Y:S02]  /*10b0*/  HADD2.F32 R31, -RZ, R20.reuse.H1_H1 ;  /* 0x30000014ff1f7230 */ /* 0x101fe40000004100 */
[----:B------:R-:W-:-:S03]  /*10c0*/  HADD2.F32 R27, -RZ, R20.H0_H0 ;  /* 0x20000014ff1b7230 */ /* 0x000fc60000004100 */
[-C--:B------:R-:W-:Y:S02]  /*10d0*/  FMUL R31, R31, R24.reuse ;  /* 0x000000181f1f7220 */ /* 0x080fe40000400000 */
[-C--:B-12---:R-:W-:Y:S01]  /*10e0*/  FMUL R28, R27, R24.reuse ;  /* 0x000000181b1c7220 */ /* 0x086fe20000400000 */
[--C-:B------:R-:W-:Y:S02]  /*10f0*/  HADD2.F32 R27, -RZ, R21.reuse.H0_H0 ;  /* 0x20000015ff1b7230 */ /* 0x100fe40000004100 */
[----:B------:R-:W0:Y:S01]  /*1100*/  SHFL.DOWN PT, R20, R31, 0x10, 0x1f ;  /* 0x0a001f001f147f89 */ /* 0x000e2200000e0000 */
[----:B------:R-:W-:Y:S02]  /*1110*/  HADD2.F32 R21, -RZ, R21.H1_H1 ;  /* 0x30000015ff157230 */ /* 0x000fe40000004100 */
[----:B------:R-:W-:Y:S01]  /*1120*/  FMUL R46, R27, R24 ;  /* 0x000000181b2e7220 */ /* 0x000fe20000400000 */
[----:B------:R-:W1:Y:S01]  /*1130*/  SHFL.DOWN PT, R41, R28, 0x10, 0x1f ;  /* 0x0a001f001c297f89 */ /* 0x000e6200000e0000 */
[----:B0-----:R-:W-:Y:S01]  /*1140*/  FADD R20, R31, R20 ;  /* 0x000000141f147221 */ /* 0x001fe20000000000 */
[----:B-1----:R-:W-:-:S04]  /*1150*/  FADD R41, R28, R41 ;  /* 0x000000291c297221 */ /* 0x002fc80000000000 */
[----:B------:R-:W0:Y:S04]  /*1160*/  SHFL.DOWN PT, R47, R20, 0x8, 0x1f ;  /* 0x09001f00142f7f89 */ /* 0x000e2800000e0000 */
[----:B------:R-:W1:Y:S01]  /*1170*/  SHFL.DOWN PT, R30, R41, 0x8, 0x1f ;  /* 0x09001f00291e7f89 */ /* 0x000e6200000e0000 */
[----:B0-----:R-:W-:-:S03]  /*1180*/  FADD R48, R20, R47 ;  /* 0x0000002f14307221 */ /* 0x001fc60000000000 */
[----:B------:R-:W0:Y:S01]  /*1190*/  SHFL.DOWN PT, R47, R46, 0x10, 0x1f ;  /* 0x0a001f002e2f7f89 */ /* 0x000e2200000e0000 */
[----:B-1----:R-:W-:-:S03]  /*11a0*/  FADD R30, R41, R30 ;  /* 0x0000001e291e7221 */ /* 0x002fc60000000000 */
[----:B------:R-:W-:Y:S04]  /*11b0*/  SHFL.DOWN PT, R41, R48, 0x4, 0x1f ;  /* 0x08801f0030297f89 */ /* 0x000fe800000e0000 */
[----:B------:R-:W1:Y:S01]  /*11c0*/  SHFL.DOWN PT, R49, R30, 0x4, 0x1f ;  /* 0x08801f001e317f89 */ /* 0x000e6200000e0000 */
[----:B0-----:R-:W-:-:S05]  /*11d0*/  FADD R31, R46, R47 ;  /* 0x0000002f2e1f7221 */ /* 0x001fca0000000000 */
[----:B------:R-:W0:Y:S01]  /*11e0*/  SHFL.DOWN PT, R50, R31, 0x8, 0x1f ;  /* 0x09001f001f327f89 */ /* 0x000e2200000e0000 */
[----:B-1----:R-:W-:Y:S01]  /*11f0*/  FADD R47, R30, R49 ;  /* 0x000000311e2f7221 */ /* 0x002fe20000000000 */
[----:B------:R-:W-:-:S04]  /*1200*/  FMUL R30, R21, R24 ;  /* 0x00000018151e7220 */ /* 0x000fc80000400000 */
[----:B------:R-:W1:Y:S04]  /*1210*/  SHFL.DOWN PT, R52, R47, 0x2, 0x1f ;  /* 0x08401f002f347f89 */ /* 0x000e6800000e0000 */
[----:B------:R-:W2:Y:S01]  /*1220*/  SHFL.DOWN PT, R21, R30, 0x10, 0x1f ;  /* 0x0a001f001e157f89 */ /* 0x000ea200000e0000 */
[----:B0-----:R-:W-:Y:S01]  /*1230*/  FADD R20, R31, R50 ;  /* 0x000000321f147221 */ /* 0x001fe20000000000 */
[----:B------:R-:W-:-:S04]  /*1240*/  FADD R50, R48, R41 ;  /* 0x0000002930327221 */ /* 0x000fc80000000000 */
[----:B------:R-:W0:Y:S01]  /*1250*/  SHFL.DOWN PT, R41, R20, 0x4, 0x1f ;  /* 0x08801f0014297f89 */ /* 0x000e2200000e0000 */
[----:B-1----:R-:W-:-:S03]  /*1260*/  FADD R46, R47, R52 ;  /* 0x000000342f2e7221 */ /* 0x002fc60000000000 */
[----:B------:R-:W1:Y:S01]  /*1270*/  SHFL.DOWN PT, R49, R50, 0x2, 0x1f ;  /* 0x08401f0032317f89 */ /* 0x000e6200000e0000 */
[----:B--2---:R-:W-:-:S03]  /*1280*/  FADD R21, R30, R21 ;  /* 0x000000151e157221 */ /* 0x004fc60000000000 */
[----:B------:R-:W2:Y:S04]  /*1290*/  SHFL.DOWN PT, R31, R46, 0x1, 0x1f ;  /* 0x08201f002e1f7f89 */ /* 0x000ea800000e0000 */
[----:B------:R-:W5:Y:S01]  /*12a0*/  SHFL.DOWN PT, R52, R21, 0x8, 0x1f ;  /* 0x09001f0015347f89 */ /* 0x000f6200000e0000 */
[----:B0-----:R-:W-:Y:S01]  /*12b0*/  FADD R41, R20, R41 ;  /* 0x0000002914297221 */ /* 0x001fe20000000000 */
[----:B-1----:R-:W-:Y:S01]  /*12c0*/  FADD R49, R50, R49 ;  /* 0x0000003132317221 */ /* 0x002fe20000000000 */
[----:B--2---:R-:W-:-:S04]  /*12d0*/  FADD R48, R46, R31 ;  /* 0x0000001f2e307221 */ /* 0x004fc80000000000 */
[----:B------:R-:W0:Y:S01]  /*12e0*/  SHFL.DOWN PT, R20, R49, 0x1, 0x1f ;  /* 0x08201f0031147f89 */ /* 0x000e2200000e0000 */
[----:B-----5:R-:W-:-:S03]  /*12f0*/  FADD R47, R21, R52 ;  /* 0x00000034152f7221 */ /* 0x020fc60000000000 */
[----:B------:R-:W1:Y:S04]  /*1300*/  SHFL.IDX PT, R53, R48, RZ, 0x1f ;  /* 0x00001fff30357589 */ /* 0x000e6800000e0000 */
[----:B------:R-:W2:Y:S01]  /*1310*/  SHFL.DOWN PT, R52, R47, 0x4, 0x1f ;  /* 0x08801f002f347f89 */ /* 0x000ea200000e0000 */
[----:B0-----:R-:W-:-:S03]  /*1320*/  FADD R31, R49, R20 ;  /* 0x00000014311f7221 */ /* 0x001fc60000000000 */
[----:B------:R-:W0:Y:S01]  /*1330*/  SHFL.DOWN PT, R20, R41, 0x2, 0x1f ;  /* 0x08401f0029147f89 */ /* 0x000e2200000e0000 */
[----:B-1----:R-:W-:-:S03]  /*1340*/  FFMA R40, R40, R23, R53 ;  /* 0x0000001728287223 */ /* 0x002fc60000000035 */
[----:B------:R-:W1:Y:S01]  /*1350*/  SHFL.IDX PT, R26, R31, RZ, 0x1f ;  /* 0x00001fff1f1a7589 */ /* 0x000e6200000e0000 */
[----:B--2---:R-:W-:-:S05]  /*1360*/  FADD R30, R47, R52 ;  /* 0x000000342f1e7221 */ /* 0x004fca0000000000 */
[----:B------:R-:W2:Y:S01]  /*1370*/  SHFL.DOWN PT, R51, R30, 0x2, 0x1f ;  /* 0x08401f001e337f89 */ /* 0x000ea200000e0000 */
[----:B0-----:R-:W-:-:S03]  /*1380*/  FADD R46, R41, R20 ;  /* 0x00000014292e7221 */ /* 0x001fc60000000000 */
[----:B------:R-:W-:Y:S01]  /*1390*/  LDS.64 R20, [R25+0x508] ;  /* 0x0005080019147984 */ /* 0x000fe20000000a00 */
[----:B-1----:R-:W-:-:S03]  /*13a0*/  FFMA R38, R38, R23, R26 ;  /* 0x0000001726267223 */ /* 0x002fc6000000001a */
[----:B------:R-:W0:Y:S01]  /*13b0*/  SHFL.DOWN PT, R47, R46, 0x1, 0x1f ;  /* 0x08201f002e2f7f89 */ /* 0x000e2200000e0000 */
[----:B--2---:R-:W-:-:S05]  /*13c0*/  FADD R49, R30, R51 ;  /* 0x000000331e317221 */ /* 0x004fca0000000000 */
[----:B------:R-:W1:Y:S01]  /*13d0*/  SHFL.DOWN PT, R50, R49, 0x1, 0x1f ;  /* 0x08201f0031327f89 */ /* 0x000e6200000e0000 */
[----:B0-----:R-:W-:-:S06]  /*13e0*/  FADD R48, R46, R47 ;  /* 0x0000002f2e307221 */ /* 0x001fcc0000000000 */
[----:B------:R-:W0:Y:S01]  /*13f0*/  SHFL.IDX PT, R48, R48, RZ, 0x1f ;  /* 0x00001fff30307589 */ /* 0x000e2200000e0000 */
[----:B-1----:R-:W-:Y:S01]  /*1400*/  FADD R41, R49, R50 ;  /* 0x0000003231297221 */ /* 0x002fe20000000000 */
[--C-:B------:R-:W-:Y:S02]  /*1410*/  HADD2.F32 R27, -RZ, R20.reuse.H1_H1 ;  /* 0x30000014ff1b7230 */ /* 0x100fe40000004100 */
[----:B------:R-:W-:Y:S02]  /*1420*/  HADD2.F32 R47, -RZ, R20.H0_H0 ;  /* 0x20000014ff2f7230 */ /* 0x000fe40000004100 */
[----:B------:R-:W1:Y:S01]  /*1430*/  SHFL.IDX PT, R26, R41, RZ, 0x1f ;  /* 0x00001fff291a7589 */ /* 0x000e6200000e0000 */
[-C--:B------:R-:W-:Y:S02]  /*1440*/  FMUL R46, R27, R24.reuse ;  /* 0x000000181b2e7220 */ /* 0x080fe40000400000 */
[----:B------:R-:W-:-:S03]  /*1450*/  FMUL R47, R47, R24 ;  /* 0x000000182f2f7220 */ /* 0x000fc60000400000 */
[----:B------:R-:W2:Y:S04]  /*1460*/  SHFL.DOWN PT, R49, R46, 0x10, 0x1f ;  /* 0x0a001f002e317f89 */ /* 0x000ea800000e0000 */
[----:B------:R-:W5:Y:S01]  /*1470*/  SHFL.DOWN PT, R30, R47, 0x10, 0x1f ;  /* 0x0a001f002f1e7f89 */ /* 0x000f6200000e0000 */
[-C--:B0-----:R-:W-:Y:S01]  /*1480*/  FFMA R39, R39, R23.reuse, R48 ;  /* 0x0000001727277223 */ /* 0x081fe20000000030 */
[----:B-1----:R-:W-:Y:S01]  /*1490*/  FFMA R37, R37, R23, R26 ;  /* 0x0000001725257223 */ /* 0x002fe2000000001a */
[----:B--2---:R-:W-:Y:S01]  /*14a0*/  FADD R20, R46, R49 ;  /* 0x000000312e147221 */ /* 0x004fe20000000000 */
[----:B-----5:R-:W-:-:S04]  /*14b0*/  FADD R30, R47, R30 ;  /* 0x0000001e2f1e7221 */ /* 0x020fc80000000000 */
[----:B------:R-:W0:Y:S04]  /*14c0*/  SHFL.DOWN PT, R49, R20, 0x8, 0x1f ;  /* 0x09001f0014317f89 */ /* 0x000e2800000e0000 */
[----:B------:R-:W1:Y:S01]  /*14d0*/  SHFL.DOWN PT, R31, R30, 0x8, 0x1f ;  /* 0x09001f001e1f7f89 */ /* 0x000e6200000e0000 */
[----:B0-----:R-:W-:Y:S01]  /*14e0*/  FADD R47, R20, R49 ;  /* 0x00000031142f7221 */ /* 0x001fe20000000000 */
[--C-:B------:R-:W-:Y:S02]  /*14f0*/  HADD2.F32 R49, -RZ, R21.reuse.H0_H0 ;  /* 0x20000015ff317230 */ /* 0x100fe40000004100 */
[----:B------:R-:W-:Y:S02]  /*1500*/  HADD2.F32 R21, -RZ, R21.H1_H1 ;  /* 0x30000015ff157230 */ /* 0x000fe40000004100 */
[----:B-1----:R-:W-:Y:S01]  /*1510*/  FADD R31, R30, R31 ;  /* 0x0000001f1e1f7221 */ /* 0x002fe20000000000 */
[----:B------:R-:W0:Y:S01]  /*1520*/  SHFL.DOWN PT, R50, R47, 0x4, 0x1f ;  /* 0x08801f002f327f89 */ /* 0x000e2200000e0000 */
[----:B------:R-:W-:-:S03]  /*1530*/  FMUL R49, R49, R24 ;  /* 0x0000001831317220 */ /* 0x000fc60000400000 */
[----:B------:R-:W1:Y:S04]  /*1540*/  SHFL.DOWN PT, R30, R31, 0x4, 0x1f ;  /* 0x08801f001f1e7f89 */ /* 0x000e6800000e0000 */
[----:B------:R-:W2:Y:S01]  /*1550*/  SHFL.DOWN PT, R46, R49, 0x10, 0x1f ;  /* 0x0a001f00312e7f89 */ /* 0x000ea200000e0000 */
[----:B0-----:R-:W-:Y:S01]  /*1560*/  FADD R50, R47, R50 ;  /* 0x000000322f327221 */ /* 0x001fe20000000000 */
[----:B-1----:R-:W-:-:S04]  /*1570*/  FADD R51, R31, R30 ;  /* 0x0000001e1f337221 */ /* 0x002fc80000000000 */
[----:B------:R-:W0:Y:S01]  /*1580*/  SHFL.DOWN PT, R41, R50, 0x2, 0x1f ;  /* 0x08401f0032297f89 */ /* 0x000e2200000e0000 */
[----:B--2---:R-:W-:-:S03]  /*1590*/  FADD R46, R49, R46 ;  /* 0x0000002e312e7221 */ /* 0x004fc60000000000 */
        /* <DEDUP_REMOVED lines=9> */
[----:B-1----:R-:W-:Y:S01]  /*1630*/  FADD R30, R48, R47 ;  /* 0x0000002f301e7221 */ /* 0x002fe20000000000 */
[----:B------:R-:W-:-:S03]  /*1640*/  FMUL R47, R21, R24 ;  /* 0x00000018152f7220 */ /* 0x000fc60000400000 */
[----:B------:R-:W0:Y:S01]  /*1650*/  SHFL.IDX PT, R26, R50, RZ, 0x1f ;  /* 0x00001fff321a7589 */ /* 0x000e2200000e0000 */
[----:B--2---:R-:W-:-:S03]  /*1660*/  FADD R31, R20, R31 ;  /* 0x0000001f141f7221 */ /* 0x004fc60000000000 */
[----:B------:R-:W-:Y:S04]  /*1670*/  LDS.64 R20, [R25+0x510] ;  /* 0x0005100019147984 */ /* 0x000fe80000000a00 */
[----:B------:R-:W1:Y:S04]  /*1680*/  SHFL.DOWN PT, R49, R31, 0x2, 0x1f ;  /* 0x08401f001f317f89 */ /* 0x000e6800000e0000 */
[----:B------:R0:W2:Y:S04]  /*1690*/  SHFL.IDX PT, R51, R30, RZ, 0x1f ;  /* 0x00001fff1e337589 */ /* 0x0000a800000e0000 */
[----:B------:R-:W5:Y:S01]  /*16a0*/  SHFL.DOWN PT, R52, R47, 0x10, 0x1f ;  /* 0x0a001f002f347f89 */ /* 0x000f6200000e0000 */
[-C--:B0-----:R-:W-:Y:S01]  /*16b0*/  FFMA R30, R2, R23.reuse, R26 ;  /* 0x00000017021e7223 */ /* 0x081fe2000000001a */
[----:B-1----:R-:W-:Y:S01]  /*16c0*/  FADD R46, R31, R49 ;  /* 0x000000311f2e7221 */ /* 0x002fe20000000000 */
[----:B--2---:R-:W-:-:S04]  /*16d0*/  FFMA R36, R36, R23, R51 ;  /* 0x0000001724247223 */ /* 0x004fc80000000033 */
[----:B------:R-:W0:Y:S01]  /*16e0*/  SHFL.DOWN PT, R51, R46, 0x1, 0x1f ;  /* 0x08201f002e337f89 */ /* 0x000e2200000e0000 */
[----:B-----5:R-:W-:Y:S01]  /*16f0*/  FADD R41, R47, R52 ;  /* 0x000000342f297221 */ /* 0x020fe20000000000 */
[----:B------:R-:W-:-:S04]  /*1700*/  HADD2.F32 R27, -RZ, R20.H0_H0 ;  /* 0x20000014ff1b7230 */ /* 0x000fc80000004100 */
[----:B------:R-:W1:Y:S01]  /*1710*/  SHFL.DOWN PT, R2, R41, 0x8, 0x1f ;  /* 0x09001f0029027f89 */ /* 0x000e6200000e0000 */
[----:B------:R-:W-:-:S05]  /*1720*/  FMUL R48, R27, R24 ;  /* 0x000000181b307220 */ /* 0x000fca0000400000 */
[----:B------:R-:W2:Y:S01]  /*1730*/  SHFL.DOWN PT, R47, R48, 0x10, 0x1f ;  /* 0x0a001f00302f7f89 */ /* 0x000ea200000e0000 */
[----:B0-----:R-:W-:-:S05]  /*1740*/  FADD R51, R46, R51 ;  /* 0x000000332e337221 */ /* 0x001fca0000000000 */
[----:B------:R-:W0:Y:S01]  /*1750*/  SHFL.IDX PT, R50, R51, RZ, 0x1f ;  /* 0x00001fff33327589 */ /* 0x000e2200000e0000 */
[----:B-1----:R-:W-:Y:S01]  /*1760*/  FADD R49, R41, R2 ;  /* 0x0000000229317221 */ /* 0x002fe20000000000 */
[----:B--2---:R-:W-:-:S05]  /*1770*/  FADD R2, R48, R47 ;  /* 0x0000002f30027221 */ /* 0x004fca0000000000 */
[----:B------:R-:W1:Y:S01]  /*1780*/  SHFL.DOWN PT, R47, R2, 0x8, 0x1f ;  /* 0x09001f00022f7f89 */ /* 0x000e6200000e0000 */
[----:B0-----:R-:W-:Y:S01]  /*1790*/  FFMA R31, R3, R23, R50 ;  /* 0x00000017031f7223 */ /* 0x001fe20000000032 */
[----:B------:R-:W-:Y:S02]  /*17a0*/  HADD2.F32 R3, -RZ, R20.H1_H1 ;  /* 0x30000014ff037230 */ /* 0x000fe40000004100 */
[----:B------:R-:W0:Y:S03]  /*17b0*/  SHFL.DOWN PT, R50, R49, 0x4, 0x1f ;  /* 0x08801f0031327f89 */ /* 0x000e2600000e0000 */
[----:B------:R-:W-:-:S05]  /*17c0*/  FMUL R46, R3, R24 ;  /* 0x00000018032e7220 */ /* 0x000fca0000400000 */
[----:B------:R-:W2:Y:S01]  /*17d0*/  SHFL.DOWN PT, R3, R46, 0x10, 0x1f ;  /* 0x0a001f002e037f89 */ /* 0x000ea200000e0000 */
[----:B-1----:R-:W-:Y:S01]  /*17e0*/  FADD R47, R2, R47 ;  /* 0x0000002f022f7221 */ /* 0x002fe20000000000 */
[----:B0-----:R-:W-:-:S04]  /*17f0*/  FADD R41, R49, R50 ;  /* 0x0000003231297221 */ /* 0x001fc80000000000 */
[----:B------:R-:W0:Y:S01]  /*1800*/  SHFL.DOWN PT, R50, R47, 0x4, 0x1f ;  /* 0x08801f002f327f89 */ /* 0x000e2200000e0000 */
[----:B--2---:R-:W-:-:S05]  /*1810*/  FADD R20, R46, R3 ;  /* 0x000000032e147221 */ /* 0x004fca0000000000 */
[----:B------:R-:W1:Y:S01]  /*1820*/  SHFL.DOWN PT, R51, R20, 0x8, 0x1f ;  /* 0x09001f0014337f89 */ /* 0x000e6200000e0000 */
[----:B0-----:R-:W-:-:S03]  /*1830*/  FADD R3, R47, R50 ;  /* 0x000000322f037221 */ /* 0x001fc60000000000 */
[----:B------:R-:W0:Y:S04]  /*1840*/  SHFL.DOWN PT, R50, R41, 0x2, 0x1f ;  /* 0x08401f0029327f89 */ /* 0x000e2800000e0000 */
[----:B------:R-:W2:Y:S01]  /*1850*/  SHFL.DOWN PT, R52, R3, 0x2, 0x1f ;  /* 0x08401f0003347f89 */ /* 0x000ea200000e0000 */
[----:B-1----:R-:W-:-:S05]  /*1860*/  FADD R48, R20, R51 ;  /* 0x0000003314307221 */ /* 0x002fca0000000000 */
[----:B------:R-:W1:Y:S01]  /*1870*/  SHFL.DOWN PT, R49, R48, 0x4, 0x1f ;  /* 0x08801f0030317f89 */ /* 0x000e6200000e0000 */
[----:B0-----:R-:W-:Y:S01]  /*1880*/  FADD R50, R41, R50 ;  /* 0x0000003229327221 */ /* 0x001fe20000000000 */
[----:B--2---:R-:W-:-:S04]  /*1890*/  FADD R46, R3, R52 ;  /* 0x00000034032e7221 */ /* 0x004fc80000000000 */
[----:B------:R-:W0:Y:S01]  /*18a0*/  SHFL.DOWN PT, R47, R50, 0x1, 0x1f ;  /* 0x08201f00322f7f89 */ /* 0x000e2200000e0000 */
[--C-:B------:R-:W-:Y:S02]  /*18b0*/  HADD2.F32 R3, -RZ, R21.reuse.H0_H0 ;  /* 0x20000015ff037230 */ /* 0x100fe40000004100 */
[----:B------:R-:W-:-:S03]  /*18c0*/  HADD2.F32 R21, -RZ, R21.H1_H1 ;  /* 0x30000015ff157230 */ /* 0x000fc60000004100 */
[----:B------:R-:W-:Y:S01]  /*18d0*/  FMUL R3, R3, R24 ;  /* 0x0000001803037220 */ /* 0x000fe20000400000 */
[----:B-1----:R-:W-:-:S04]  /*18e0*/  FADD R2, R48, R49 ;  /* 0x0000003130027221 */ /* 0x002fc80000000000 */
[----:B------:R-:W-:Y:S04]  /*18f0*/  SHFL.DOWN PT, R48, R3, 0x10, 0x1f ;  /* 0x0a001f0003307f89 */ /* 0x000fe800000e0000 */
[----:B------:R-:W1:Y:S04]  /*1900*/  SHFL.DOWN PT, R51, R2, 0x2, 0x1f ;  /* 0x08401f0002337f89 */ /* 0x000e6800000e0000 */
[----:B------:R-:W2:Y:S01]  /*1910*/  SHFL.DOWN PT, R49, R46, 0x1, 0x1f ;  /* 0x08201f002e317f89 */ /* 0x000ea200000e0000 */
[----:B0-----:R-:W-:Y:S01]  /*1920*/  FADD R47, R50, R47 ;  /* 0x0000002f322f7221 */ /* 0x001fe20000000000 */
[----:B------:R-:W-:-:S05]  /*1930*/  FMUL R50, R21, R24 ;  /* 0x0000001815327220 */ /* 0x000fca0000400000 */
[----:B------:R-:W0:Y:S04]  /*1940*/  SHFL.DOWN PT, R21, R50, 0x10, 0x1f ;  /* 0x0a001f0032157f89 */ /* 0x000e2800000e0000 */
[----:B------:R-:W5:Y:S01]  /*1950*/  SHFL.IDX PT, R47, R47, RZ, 0x1f ;  /* 0x00001fff2f2f7589 */ /* 0x000f6200000e0000 */
[----:B-1----:R-:W-:Y:S01]  /*1960*/  FADD R20, R2, R51 ;  /* 0x0000003302147221 */ /* 0x002fe20000000000 */
[----:B------:R-:W-:Y:S01]  /*1970*/  FADD R2, R3, R48 ;  /* 0x0000003003027221 */ /* 0x000fe20000000000 */
[----:B--2---:R-:W-:-:S03]  /*1980*/  FADD R49, R46, R49 ;  /* 0x000000312e317221 */ /* 0x004fc60000000000 */
[----:B------:R-:W1:Y:S04]  /*1990*/  SHFL.DOWN PT, R41, R20, 0x1, 0x1f ;  /* 0x08201f0014297f89 */ /* 0x000e6800000e0000 */
[----:B------:R-:W2:Y:S04]  /*19a0*/  SHFL.IDX PT, R52, R49, RZ, 0x1f ;  /* 0x00001fff31347589 */ /* 0x000ea800000e0000 */
[----:B------:R-:W3:Y:S01]  /*19b0*/  SHFL.DOWN PT, R51, R2, 0x8, 0x1f ;  /* 0x09001f0002337f89 */ /* 0x000ee200000e0000 */
[----:B0-----:R-:W-:Y:S01]  /*19c0*/  FADD R48, R50, R21 ;  /* 0x0000001532307221 */ /* 0x001fe20000000000 */
[----:B-----5:R-:W-:-:S04]  /*19d0*/  FFMA R4, R4, R23, R47 ;  /* 0x0000001704047223 */ /* 0x020fc8000000002f */
[----:B------:R-:W0:Y:S01]  /*19e0*/  SHFL.DOWN PT, R21, R48, 0x8, 0x1f ;  /* 0x09001f0030157f89 */ /* 0x000e2200000e0000 */
[----:B-1----:R-:W-:Y:S01]  /*19f0*/  FADD R41, R20, R41 ;  /* 0x0000002914297221 */ /* 0x002fe20000000000 */
[----:B--2---:R-:W-:-:S04]  /*1a00*/  FFMA R5, R5, R23, R52 ;  /* 0x0000001705057223 */ /* 0x004fc80000000034 */
[----:B------:R-:W1:Y:S01]  /*1a10*/  SHFL.IDX PT, R26, R41, RZ, 0x1f ;  /* 0x00001fff291a7589 */ /* 0x000e6200000e0000 */
[----:B---3--:R-:W-:-:S03]  /*1a20*/  FADD R46, R2, R51 ;  /* 0x00000033022e7221 */ /* 0x008fc60000000000 */
[----:B------:R-:W-:Y:S01]  /*1a30*/  LDS.64 R2, [R25+0x518] ;  /* 0x0005180019027984 */ /* 0x000fe20000000a00 */
[----:B0-----:R-:W-:-:S03]  /*1a40*/  FADD R21, R48, R21 ;  /* 0x0000001530157221 */ /* 0x001fc60000000000 */
[----:B------:R-:W0:Y:S04]  /*1a50*/  SHFL.DOWN PT, R51, R46, 0x4, 0x1f ;  /* 0x08801f002e337f89 */ /* 0x000e2800000e0000 */
[----:B------:R-:W2:Y:S01]  /*1a60*/  SHFL.DOWN PT, R52, R21, 0x4, 0x1f ;  /* 0x08801f0015347f89 */ /* 0x000ea200000e0000 */
[----:B-1----:R-:W-:-:S03]  /*1a70*/  FFMA R6, R6, R23, R26 ;  /* 0x0000001706067223 */ /* 0x002fc6000000001a */
[----:B------:R-:W1:Y:S01]  /*1a80*/  SHFL.DOWN PT, R26, R24, 0x10, 0x1f ;  /* 0x0a001f00181a7f89 */ /* 0x000e6200000e0000 */
[----:B0-----:R-:W-:Y:S01]  /*1a90*/  FADD R20, R46, R51 ;  /* 0x000000332e147221 */ /* 0x001fe20000000000 */
[----:B--2---:R-:W-:-:S04]  /*1aa0*/  FADD R52, R21, R52 ;  /* 0x0000003415347221 */ /* 0x004fc80000000000 */
[----:B------:R-:W0:Y:S04]  /*1ab0*/  SHFL.DOWN PT, R53, R20, 0x2, 0x1f ;  /* 0x08401f0014357f89 */ /* 0x000e2800000e0000 */
[----:B------:R-:W2:Y:S01]  /*1ac0*/  SHFL.DOWN PT, R41, R52, 0x2, 0x1f ;  /* 0x08401f0034297f89 */ /* 0x000ea200000e0000 */
[--C-:B------:R-:W-:Y:S02]  /*1ad0*/  HADD2.F32 R21, -RZ, R2.reuse.H1_H1 ;  /* 0x30000002ff157230 */ /* 0x100fe40000004100 */
[----:B------:R-:W-:Y:S02]  /*1ae0*/  HADD2.F32 R51, -RZ, R2.H0_H0 ;  /* 0x20000002ff337230 */ /* 0x000fe40000004100 */
[--C-:B------:R-:W-:Y:S02]  /*1af0*/  HADD2.F32 R27, -RZ, R3.reuse.H0_H0 ;  /* 0x20000003ff1b7230 */ /* 0x100fe40000004100 */
[-C--:B------:R-:W-:Y:S01]  /*1b00*/  FMUL R48, R21, R24.reuse ;  /* 0x0000001815307220 */ /* 0x080fe20000400000 */
[----:B-1----:R-:W-:Y:S01]  /*1b10*/  FADD R28, R26, R24 ;  /* 0x000000181a1c7221 */ /* 0x002fe20000000000 */
[----:B------:R-:W-:Y:S01]  /*1b20*/  FMUL R51, R51, R24 ;  /* 0x0000001833337220 */ /* 0x000fe20000400000 */
[----:B------:R-:W-:-:S04]  /*1b30*/  HADD2.F32 R3, -RZ, R3.H1_H1 ;  /* 0x30000003ff037230 */ /* 0x000fc80000004100 */
[----:B------:R-:W1:Y:S01]  /*1b40*/  SHFL.DOWN PT, R46, R51, 0x10, 0x1f ;  /* 0x0a001f00332e7f89 */ /* 0x000e6200000e0000 */
[----:B0-----:R-:W-:Y:S01]  /*1b50*/  FADD R49, R20, R53 ;  /* 0x0000003514317221 */ /* 0x001fe20000000000 */
[----:B--2---:R-:W-:-:S04]  /*1b60*/  FADD R50, R52, R41 ;  /* 0x0000002934327221 */ /* 0x004fc80000000000 */
[----:B------:R-:W0:Y:S04]  /*1b70*/  SHFL.DOWN PT, R47, R49, 0x1, 0x1f ;  /* 0x08201f00312f7f89 */ /* 0x000e2800000e0000 */
[----:B------:R-:W2:Y:S01]  /*1b80*/  SHFL.DOWN PT, R41, R48, 0x10, 0x1f ;  /* 0x0a001f0030297f89 */ /* 0x000ea200000e0000 */
[----:B-1----:R-:W-:-:S03]  /*1b90*/  FADD R46, R51, R46 ;  /* 0x0000002e332e7221 */ /* 0x002fc60000000000 */
[----:B------:R-:W-:Y:S04]  /*1ba0*/  SHFL.DOWN PT, R51, R50, 0x1, 0x1f ;  /* 0x08201f0032337f89 */ /* 0x000fe800000e0000 */
[----:B------:R-:W1:Y:S01]  /*1bb0*/  SHFL.DOWN PT, R25, R46, 0x8, 0x1f ;  /* 0x09001f002e197f89 */ /* 0x000e6200000e0000 */
[----:B0-----:R-:W-:Y:S01]  /*1bc0*/  FADD R47, R49, R47 ;  /* 0x0000002f312f7221 */ /* 0x001fe20000000000 */
[----:B--2---:R-:W-:-:S05]  /*1bd0*/  FADD R41, R48, R41 ;  /* 0x0000002930297221 */ /* 0x004fca0000000000 */
[----:B------:R-:W0:Y:S04]  /*1be0*/  SHFL.IDX PT, R47, R47, RZ, 0x1f ;  /* 0x00001fff2f2f7589 */ /* 0x000e2800000e0000 */
[----:B------:R-:W2:Y:S01]  /*1bf0*/  SHFL.DOWN PT, R20, R41, 0x8, 0x1f ;  /* 0x09001f0029147f89 */ /* 0x000ea200000e0000 */
[----:B-1----:R-:W-:Y:S01]  /*1c00*/  FADD R25, R46, R25 ;  /* 0x000000192e197221 */ /* 0x002fe20000000000 */
[----:B------:R-:W-:-:S04]  /*1c10*/  FADD R46, R50, R51 ;  /* 0x00000033322e7221 */ /* 0x000fc80000000000 */
[----:B------:R-:W1:Y:S04]  /*1c20*/  SHFL.DOWN PT, R2, R25, 0x4, 0x1f ;  /* 0x08801f0019027f89 */ /* 0x000e6800000e0000 */
[----:B------:R-:W3:Y:S01]  /*1c30*/  SHFL.IDX PT, R26, R46, RZ, 0x1f ;  /* 0x00001fff2e1a7589 */ /* 0x000ee200000e0000 */
[----:B0-----:R-:W-:Y:S01]  /*1c40*/  FFMA R7, R7, R23, R47 ;  /* 0x0000001707077223 */ /* 0x001fe2000000002f */
[----:B--2---:R-:W-:-:S05]  /*1c50*/  FADD R20, R41, R20 ;  /* 0x0000001429147221 */ /* 0x004fca0000000000 */
[----:B------:R-:W0:Y:S01]  /*1c60*/  SHFL.DOWN PT, R21, R20, 0x4, 0x1f ;  /* 0x08801f0014157f89 */ /* 0x000e2200000e0000 */
[----:B-1----:R-:W-:Y:S01]  /*1c70*/  FADD R2, R25, R2 ;  /* 0x0000000219027221 */ /* 0x002fe20000000000 */
[----:B---3--:R-:W-:-:S04]  /*1c80*/  FFMA R8, R8, R23, R26 ;  /* 0x0000001708087223 */ /* 0x008fc8000000001a */
[----:B------:R-:W1:Y:S01]  /*1c90*/  SHFL.DOWN PT, R49, R2, 0x2, 0x1f ;  /* 0x08401f0002317f89 */ /* 0x000e6200000e0000 */
[----:B0-----:R-:W-:-:S05]  /*1ca0*/  FADD R21, R20, R21 ;  /* 0x0000001514157221 */ /* 0x001fca0000000000 */
[----:B------:R-:W0:Y:S01]  /*1cb0*/  SHFL.DOWN PT, R48, R21, 0x2, 0x1f ;  /* 0x08401f0015307f89 */ /* 0x000e2200000e0000 */
[----:B-1----:R-:W-:-:S05]  /*1cc0*/  FADD R49, R2, R49 ;  /* 0x0000003102317221 */ /* 0x002fca0000000000 */
[----:B------:R-:W1:Y:S01]  /*1cd0*/  SHFL.DOWN PT, R52, R49, 0x1, 0x1f ;  /* 0x08201f0031347f89 */ /* 0x000e6200000e0000 */
[----:B0-----:R-:W-:-:S05]  /*1ce0*/  FADD R48, R21, R48 ;  /* 0x0000003015307221 */ /* 0x001fca0000000000 */
[----:B------:R-:W0:Y:S01]  /*1cf0*/  SHFL.DOWN PT, R25, R48, 0x1, 0x1f ;  /* 0x08201f0030197f89 */ /* 0x000e2200000e0000 */
[----:B-1----:R-:W-:Y:S01]  /*1d00*/  FADD R41, R49, R52 ;  /* 0x0000003431297221 */ /* 0x002fe20000000000 */
[-C--:B------:R-:W-:Y:S01]  /*1d10*/  FMUL R52, R27, R24.reuse ;  /* 0x000000181b347220 */ /* 0x080fe20000400000 */
[----:B0-----:R-:W-:Y:S01]  /*1d20*/  FADD R2, R48, R25 ;  /* 0x0000001930027221 */ /* 0x001fe20000000000 */
[----:B------:R-:W-:Y:S01]  /*1d30*/  FMUL R48, R3, R24 ;  /* 0x0000001803307220 */ /* 0x000fe20000400000 */
[----:B------:R-:W0:Y:S04]  /*1d40*/  SHFL.DOWN PT, R25, R28, 0x8, 0x1f ;  /* 0x09001f001c197f89 */ /* 0x000e2800000e0000 */
[----:B------:R-:W1:Y:S01]  /*1d50*/  SHFL.DOWN PT, R3, R52, 0x10, 0x1f ;  /* 0x0a001f0034037f89 */ /* 0x000e6200000e0000 */
[----:B0-----:R-:W-:Y:S01]  /*1d60*/  FADD R25, R28, R25 ;  /* 0x000000191c197221 */ /* 0x001fe20000000000 */
[----:B-1----:R-:W-:-:S04]  /*1d70*/  FADD R3, R52, R3 ;  /* 0x0000000334037221 */ /* 0x002fc80000000000 */
[----:B------:R-:W0:Y:S02]  /*1d80*/  SHFL.DOWN PT, R20, R25, 0x4, 0x1f ;  /* 0x08801f0019147f89 */ /* 0x000e2400000e0000 */
[----:B0-----:R-:W-:-:S05]  /*1d90*/  FADD R21, R25, R20 ;  /* 0x0000001419157221 */ /* 0x001fca0000000000 */
[----:B------:R-:W0:Y:S02]  /*1da0*/  SHFL.DOWN PT, R20, R21, 0x2, 0x1f ;  /* 0x08401f0015147f89 */ /* 0x000e2400000e0000 */
[----:B0-----:R-:W-:Y:S02]  /*1db0*/  FADD R20, R21, R20 ;  /* 0x0000001415147221 */ /* 0x001fe40000000000 */
[----:B------:R-:W0:Y:S04]  /*1dc0*/  SHFL.DOWN PT, R21, R48, 0x10, 0x1f ;  /* 0x0a001f0030157f89 */ /* 0x000e2800000e0000 */
[----:B------:R-:W1:Y:S01]  /*1dd0*/  SHFL.DOWN PT, R49, R20, 0x1, 0x1f ;  /* 0x08201f0014317f89 */ /* 0x000e6200000e0000 */
[----:B0-----:R-:W-:Y:S01]  /*1de0*/  FADD R24, R48, R21 ;  /* 0x0000001530187221 */ /* 0x001fe20000000000 */
[----:B-1----:R-:W-:-:S04]  /*1df0*/  FADD R49, R20, R49 ;  /* 0x0000003114317221 */ /* 0x002fc80000000000 */
[----:B------:R-:W0:Y:S04]  /*1e00*/  SHFL.DOWN PT, R21, R24, 0x8, 0x1f ;  /* 0x09001f0018157f89 */ /* 0x000e2800000e0000 */
[----:B------:R-:W1:Y:S01]  /*1e10*/  SHFL.DOWN PT, R20, R3, 0x8, 0x1f ;  /* 0x09001f0003147f89 */ /* 0x000e6200000e0000 */
[----:B0-----:R-:W-:Y:S01]  /*1e20*/  FADD R50, R24, R21 ;  /* 0x0000001518327221 */ /* 0x001fe20000000000 */
[----:B-1----:R-:W-:-:S04]  /*1e30*/  FADD R51, R3, R20 ;  /* 0x0000001403337221 */ /* 0x002fc80000000000 */
[----:B------:R-:W0:Y:S04]  /*1e40*/  SHFL.DOWN PT, R21, R50, 0x4, 0x1f ;  /* 0x08801f0032157f89 */ /* 0x000e2800000e0000 */
[----:B------:R-:W1:Y:S01]  /*1e50*/  SHFL.DOWN PT, R20, R51, 0x4, 0x1f ;  /* 0x08801f0033147f89 */ /* 0x000e6200000e0000 */
[----:B0-----:R-:W-:-:S03]  /*1e60*/  FADD R21, R50, R21 ;  /* 0x0000001532157221 */ /* 0x001fc60000000000 */
[----:B------:R-:W0:Y:S01]  /*1e70*/  SHFL.IDX PT, R50, R41, RZ, 0x1f ;  /* 0x00001fff29327589 */ /* 0x000e2200000e0000 */
[----:B-1----:R-:W-:-:S03]  /*1e80*/  FADD R25, R51, R20 ;  /* 0x0000001433197221 */ /* 0x002fc60000000000 */
[----:B------:R-:W1:Y:S04]  /*1e90*/  SHFL.DOWN PT, R48, R21, 0x2, 0x1f ;  /* 0x08401f0015307f89 */ /* 0x000e6800000e0000 */
[----:B------:R-:W2:Y:S04]  /*1ea0*/  SHFL.DOWN PT, R20, R25, 0x2, 0x1f ;  /* 0x08401f0019147f89 */ /* 0x000ea800000e0000 */
[----:B------:R3:W5:Y:S02]  /*1eb0*/  SHFL.IDX PT, R51, R2, RZ, 0x1f ;  /* 0x00001fff02337589 */ /* 0x00076400000e0000 */
[----:B---3--:R-:W-:Y:S01]  /*1ec0*/  MOV R2, R30 ;  /* 0x0000001e00027202 */ /* 0x008fe20000000f00 */
[----:B0-----:R-:W-:Y:S01]  /*1ed0*/  FFMA R9, R9, R23, R50 ;  /* 0x0000001709097223 */ /* 0x001fe20000000032 */
[----:B-1----:R-:W-:-:S02]  /*1ee0*/  FADD R3, R21, R48 ;  /* 0x0000003015037221 */ /* 0x002fc40000000000 */
[----:B------:R-:W0:Y:S01]  /*1ef0*/  SHFL.IDX PT, R48, R49, RZ, 0x1f ;  /* 0x00001fff31307589 */ /* 0x000e2200000e0000 */
[----:B--2---:R-:W-:-:S03]  /*1f00*/  FADD R20, R25, R20 ;  /* 0x0000001419147221 */ /* 0x004fc60000000000 */
[----:B------:R-:W1:Y:S01]  /*1f10*/  SHFL.DOWN PT, R52, R3, 0x1, 0x1f ;  /* 0x08201f0003347f89 */ /* 0x000e6200000e0000 */
[----:B-----5:R-:W-:-:S03]  /*1f20*/  FFMA R10, R10, R23, R51 ;  /* 0x000000170a0a7223 */ /* 0x020fc60000000033 */
[----:B------:R-:W2:Y:S01]  /*1f30*/  SHFL.DOWN PT, R53, R20, 0x1, 0x1f ;  /* 0x08201f0014357f89 */ /* 0x000ea200000e0000 */
[----:B0-----:R-:W-:Y:S01]  /*1f40*/  FFMA R35, R35, R23, R48 ;  /* 0x0000001723237223 */ /* 0x001fe20000000030 */
[----:B-1----:R-:W-:Y:S01]  /*1f50*/  FADD R25, R3, R52 ;  /* 0x0000003403197221 */ /* 0x002fe20000000000 */
[----:B------:R-:W-:Y:S01]  /*1f60*/  MOV R3, R31 ;  /* 0x0000001f00037202 */ /* 0x000fe20000000f00 */
[----:B--2---:R-:W-:-:S03]  /*1f70*/  FADD R24, R20, R53 ;  /* 0x0000003514187221 */ /* 0x004fc60000000000 */
[----:B------:R0:W1:Y:S04]  /*1f80*/  SHFL.IDX PT, R26, R25, RZ, 0x1f ;  /* 0x00001fff191a7589 */ /* 0x00006800000e0000 */
[----:B------:R-:W2:Y:S02]  /*1f90*/  SHFL.IDX PT, R24, R24, RZ, 0x1f ;  /* 0x00001fff18187589 */ /* 0x000ea400000e0000 */
.L_x_140:
[-C--:B--2---:R-:W-:Y:S01]  /*1fa0*/  FFMA R11, R11, R23.reuse, R24 ;  /* 0x000000170b0b7223 */ /* 0x084fe20000000018 */
[----:B-1----:R-:W-:Y:S01]  /*1fb0*/  FFMA R12, R12, R23, R26 ;  /* 0x000000170c0c7223 */ /* 0x002fe2000000001a */
[----:B------:R-:W-:-:S07]  /*1fc0*/  IMAD.MOV.U32 R41, RZ, RZ, R22 ;  /* 0x000000ffff297224 */ /* 0x000fce00078e0016 */
.L_x_9:
[----:B------:R-:W-:Y:S05]  /*1fd0*/  WARPSYNC.ALL ;  /* 0x0000000000007948 */ /* 0x000fea0003800000 */
[----:B------:R-:W-:Y:S01]  /*1fe0*/  BAR.SYNC.DEFER_BLOCKING 0x0 ;  /* 0x0000000000007b1d */ /* 0x000fe20000010000 */
[----:B------:R-:W-:Y:S02]  /*1ff0*/  IADD3 R44, P3, PT, R44, 0x400, RZ ;  /* 0x000004002c2c7810 */ /* 0x000fe40007f7e0ff */
[----:B------:R-:W-:Y:S02]  /*2000*/  IADD3 R42, P4, PT, R42, 0x400, RZ ;  /* 0x000004002a2a7810 */ /* 0x000fe40007f9e0ff */
[----:B------:R-:W-:-:S02]  /*2010*/  IADD3.X R45, PT, PT, RZ, R45, RZ, P3, !PT ;  /* 0x0000002dff2d7210 */ /* 0x000fc40001ffe4ff */
[----:B------:R-:W-:Y:S02]  /*2020*/  IADD3.X R43, PT, PT, RZ, R43, RZ, P4, !PT ;  /* 0x0000002bff2b7210 */ /* 0x000fe400027fe4ff */
[----:B------:R-:W-:Y:S01]  /*2030*/  IADD3 R34, PT, PT, R34, 0x20, RZ ;  /* 0x0000002022227810 */ /* 0x000fe20007ffe0ff */
[----:B------:R-:W-:Y:S06]  /*2040*/  @!P2 BRA `(.L_x_16) ;  /* 0xffffffe40048a947 */ /* 0x000fec000383ffff */
.L_x_6:
[----:B------:R-:W5:Y:S02]  /*2050*/  S2R R0, SR_TID.X ;  /* 0x0000000000007919 */ /* 0x000f640000002100 */
[----:B-----5:R-:W-:-:S04]  /*2060*/  LOP3.LUT P1, RZ, R0, 0x1f, RZ, 0xc0, !PT ;  /* 0x0000001f00ff7812 */ /* 0x020fc8000782c0ff */
[----:B------:R-:W-:-:S13]  /*2070*/  PLOP3.LUT P1, PT, P0, P1, PT, 0x8f, 0xf8 ;  /* 0x0000000000f8781c */ /* 0x000fda0000723177 */
[----:B------:R-:W-:Y:S05]  /*2080*/  @P1 EXIT ;  /* 0x000000000000194d */ /* 0x000fea0003800000 */
[----:B------:R-:W-:Y:S01]  /*2090*/  IADD3 R0, PT, PT, R35, 0x1800000, RZ ;  /* 0x0180000023007810 */ /* 0x000fe20007ffe0ff */
[----:B------:R-:W-:Y:S03]  /*20a0*/  BSSY.RECONVERGENT B0, `(.L_x_17) ;  /* 0x000000b000007945 */ /* 0x000fe60003800200 */
[----:B------:R-:W-:-:S04]  /*20b0*/  LOP3.LUT R0, R0, 0x7f800000, RZ, 0xc0, !PT ;  /* 0x7f80000000007812 */ /* 0x000fc800078ec0ff */
[----:B------:R-:W-:-:S13]  /*20c0*/  ISETP.GT.U32.AND P0, PT, R0, 0x1ffffff, PT ;  /* 0x01ffffff0000780c */ /* 0x000fda0003f04070 */
[----:B------:R-:W-:Y:S05]  /*20d0*/  @P0 BRA `(.L_x_18) ;  /* 0x00000000000c0947 */ /* 0x000fea0003800000 */
[----:B------:R-:W-:-:S07]  /*20e0*/  MOV R14, 0x2100 ;  /* 0x00002100000e7802 */ /* 0x000fce0000000f00 */
[----:B01234-:R-:W-:Y:S05]  /*20f0*/  CALL.REL.NOINC `($__internal_0_$__cuda_sm20_rcp_rn_f32_slowpath) ;  /* 0x0000003800c07944 */ /* 0x01ffea0003c00000 */
[----:B------:R-:W-:Y:S05]  /*2100*/  BRA `(.L_x_19) ;  /* 0x0000000000107947 */ /* 0x000fea0003800000 */
.L_x_18:
[----:B------:R-:W5:Y:S02]  /*2110*/  MUFU.RCP R0, R35 ;  /* 0x0000002300007308 */ /* 0x000f640000001000 */
[----:B-----5:R-:W-:-:S04]  /*2120*/  FFMA R13, R0, R35, -1 ;  /* 0xbf800000000d7423 */ /* 0x020fc80000000023 */
[----:B------:R-:W-:-:S04]  /*2130*/  FADD.FTZ R13, -R13, -RZ ;  /* 0x800000ff0d0d7221 */ /* 0x000fc80000010100 */
[----:B------:R-:W-:-:S07]  /*2140*/  FFMA R13, R0, R13, R0 ;  /* 0x0000000d000d7223 */ /* 0x000fce0000000000 */
.L_x_19:
[----:B------:R-:W-:Y:S05]  /*2150*/  BSYNC.RECONVERGENT B0 ;  /* 0x0000000000007941 */ /* 0x000fea0003800200 */
.L_x_17:
[----:B------:R-:W5:Y:S01]  /*2160*/  S2UR UR4, SR_CTAID.X ;  /* 0x00000000000479c3 */ /* 0x000f620000002500 */
[----:B------:R-:W5:Y:S01]  /*2170*/  LDCU UR5, c[0x0][0x3a8] ;  /* 0x00007500ff0577ac */ /* 0x000f620008000800 */
[----:B------:R-:W-:Y:S01]  /*2180*/  SHF.L.U32 R33, R33, 0x4, RZ ;  /* 0x0000000421217819 */ /* 0x000fe200000006ff */
[C---:B------:R-:W-:Y:S01]  /*2190*/  FMUL R17, R13.reuse, R40 ;  /* 0x000000280d117220 */ /* 0x040fe20000400000 */
[C---:B---3--:R-:W-:Y:S01]  /*21a0*/  FMUL R19, R13.reuse, R38 ;  /* 0x000000260d137220 */ /* 0x048fe20000400000 */
[----:B------:R-:W3:Y:S01]  /*21b0*/  LDCU.64 UR8, c[0x0][0x398] ;  /* 0x00007300ff0877ac */ /* 0x000ee20008000a00 */
[C---:B------:R-:W-:Y:S01]  /*21c0*/  FMUL R39, R13.reuse, R39 ;  /* 0x000000270d277220 */ /* 0x040fe20000400000 */
[C---:B------:R-:W-:Y:S01]  /*21d0*/  FMUL R37, R13.reuse, R37 ;  /* 0x000000250d257220 */ /* 0x040fe20000400000 */
[C---:B0-----:R-:W-:Y:S01]  /*21e0*/  FMUL R21, R13.reuse, R36 ;  /* 0x000000240d157220 */ /* 0x041fe20000400000 */
[C---:B------:R-:W-:Y:S01]  /*21f0*/  FMUL R23, R13.reuse, R2 ;  /* 0x000000020d177220 */ /* 0x040fe20000400000 */
        /* <DEDUP_REMOVED lines=9> */
[----:B------:R-:W-:Y:S01]  /*2290*/  FMUL R13, R13, R12 ;  /* 0x0000000c0d0d7220 */ /* 0x000fe20000400000 */
[----:B-----5:R-:W-:-:S04]  /*22a0*/  UIMAD.WIDE.U32 UR4, UR4, UR5, URZ ;  /* 0x00000005040472a5 */ /* 0x020fc8000f8e00ff */
[----:B---3--:R-:W-:-:S04]  /*22b0*/  ULEA UR6, UP0, UR4, UR8, 0x6 ;  /* 0x0000000804067291 */ /* 0x008fc8000f8030ff */
[----:B------:R-:W-:Y:S02]  /*22c0*/  ULEA.HI.X UR4, UR4, UR9, UR5, 0x6, UP0 ;  /* 0x0000000904047291 */ /* 0x000fe400080f3405 */
[----:B------:R-:W-:-:S04]  /*22d0*/  IMAD.U32 R14, RZ, RZ, UR6 ;  /* 0x00000006ff0e7e24 */ /* 0x000fc8000f8e00ff */
[----:B------:R-:W-:-:S03]  /*22e0*/  MOV R15, UR4 ;  /* 0x00000004000f7c02 */ /* 0x000fc60008000f00 */
[----:B------:R-:W-:-:S05]  /*22f0*/  IMAD.WIDE.U32 R14, R33, 0x4, R14 ;  /* 0x00000004210e7825 */ /* 0x000fca00078e000e */
[----:B------:R-:W-:Y:S04]  /*2300*/  STG.E desc[UR10][R14.64], R17 ;  /* 0x000000110e007986 */ /* 0x000fe8000c10190a */
        /* <DEDUP_REMOVED lines=14> */
[----:B------:R-:W-:Y:S01]  /*23f0*/  STG.E desc[UR10][R14.64+0x3c], R13 ;  /* 0x00003c0d0e007986 */ /* 0x000fe2000c10190a */
[----:B------:R-:W-:Y:S05]  /*2400*/  EXIT ;  /* 0x000000000000794d */ /* 0x000fea0003800000 */
.L_x_4:
[----:B------:R-:W-:Y:S01]  /*2410*/  HFMA2 R27, -RZ, RZ, 0, 0 ;  /* 0x00000000ff1b7431 */ /* 0x000fe200000001ff */
[----:B------:R-:W-:Y:S01]  /*2420*/  MOV R20, 0x1f ;  /* 0x0000001f00147802 */ /* 0x000fe20000000f00 */
[----:B------:R-:W-:-:S07]  /*2430*/  IMAD.MOV.U32 R29, RZ, RZ, -0x1 ;  /* 0xffffffffff1d7424 */ /* 0x000fce00078e00ff */
[----:B0----5:R-:W-:Y:S05]  /*2440*/  WARPSYNC.COLLECTIVE R29, `(.L_x_20) ;  /* 0x000000001d087348 */ /* 0x021fea0003c00000 */
[----:B-----5:R1:W2:Y:S02]  /*2450*/  SHFL.IDX P3, R26, R28, R27, R20 ;  /* 0x0000001b1c1a7389 */ /* 0x0202a40000060014 */
[----:B012---:R-:W-:Y:S05]  /*2460*/  ENDCOLLECTIVE ;  /* 0x000000000000791b */ /* 0x007fea0003800000 */
.L_x_20:
[----:B------:R-:W-:Y:S01]  /*2470*/  HFMA2 R27, -RZ, RZ, 0, 5.9604644775390625e-08 ;  /* 0x00000001ff1b7431 */ /* 0x000fe200000001ff */
[----:B------:R-:W-:-:S07]  /*2480*/  MOV R32, R26 ;  /* 0x0000001a00207202 */ /* 0x000fce0000000f00 */
[----:B------:R-:W-:Y:S05]  /*2490*/  WARPSYNC.COLLECTIVE R29, `(.L_x_21) ;  /* 0x000000001d087348 */ /* 0x000fea0003c00000 */
[----:B------:R0:W1:Y:S02]  /*24a0*/  SHFL.IDX P3, R26, R28, R27, R20 ;  /* 0x0000001b1c1a7389 */ /* 0x0000640000060014 */
[----:B01----:R-:W-:Y:S05]  /*24b0*/  ENDCOLLECTIVE ;  /* 0x000000000000791b */ /* 0x003fea0003800000 */
.L_x_21:
[----:B------:R-:W-:Y:S01]  /*24c0*/  HFMA2 R27, -RZ, RZ, 0, 1.1920928955078125e-07 ;  /* 0x00000002ff1b7431 */ /* 0x000fe200000001ff */
[----:B------:R-:W-:-:S07]  /*24d0*/  MOV R19, R26 ;  /* 0x0000001a00137202 */ /* 0x000fce0000000f00 */
[----:B------:R-:W-:Y:S05]  /*24e0*/  WARPSYNC.COLLECTIVE R29, `(.L_x_22) ;  /* 0x000000001d087348 */ /* 0x000fea0003c00000 */
[----:B------:R0:W1:Y:S02]  /*24f0*/  SHFL.IDX P3, R26, R28, R27, R20 ;  /* 0x0000001b1c1a7389 */ /* 0x0000640000060014 */
[----:B01----:R-:W-:Y:S05]  /*2500*/  ENDCOLLECTIVE ;  /* 0x000000000000791b */ /* 0x003fea0003800000 */
.L_x_22:
[----:B------:R-:W-:Y:S01]  /*2510*/  MOV R27, 0x3 ;  /* 0x00000003001b7802 */ /* 0x000fe20000000f00 */
[----:B------:R-:W-:-:S07]  /*2520*/  IMAD.MOV.U32 R18, RZ, RZ, R26 ;  /* 0x000000ffff127224 */ /* 0x000fce00078e001a */
[----:B------:R-:W-:Y:S05]  /*2530*/  WARPSYNC.COLLECTIVE R29, `(.L_x_23) ;  /* 0x000000001d087348 */ /* 0x000fea0003c00000 */
[----:B------:R0:W1:Y:S02]  /*2540*/  SHFL.IDX P3, R26, R28, R27, R20 ;  /* 0x0000001b1c1a7389 */ /* 0x0000640000060014 */
[----:B01----:R-:W-:Y:S05]  /*2550*/  ENDCOLLECTIVE ;  /* 0x000000000000791b */ /* 0x003fea0003800000 */
.L_x_23:
[----:B------:R-:W-:Y:S01]  /*2560*/  HFMA2 R27, -RZ, RZ, 0, 2.384185791015625e-07 ;  /* 0x00000004ff1b7431 */ /* 0x000fe200000001ff */
[----:B------:R-:W-:-:S07]  /*2570*/  MOV R17, R26 ;  /* 0x0000001a00117202 */ /* 0x000fce0000000f00 */
[----:B------:R-:W-:Y:S05]  /*2580*/  WARPSYNC.COLLECTIVE R29, `(.L_x_24) ;  /* 0x000000001d087348 */ /* 0x000fea0003c00000 */
[----:B------:R0:W1:Y:S02]  /*2590*/  SHFL.IDX P3, R26, R28, R27, R20 ;  /* 0x0000001b1c1a7389 */ /* 0x0000640000060014 */
[----:B01----:R-:W-:Y:S05]  /*25a0*/  ENDCOLLECTIVE ;  /* 0x000000000000791b */ /* 0x003fea0003800000 */
.L_x_24:
[----:B------:R-:W-:Y:S01]  /*25b0*/  IMAD.MOV.U32 R27, RZ, RZ, 0x5 ;  /* 0x00000005ff1b7424 */ /* 0x000fe200078e00ff */
[----:B------:R-:W-:-:S07]  /*25c0*/  MOV R16, R26 ;  /* 0x0000001a00107202 */ /* 0x000fce0000000f00 */
[----:B------:R-:W-:Y:S05]  /*25d0*/  WARPSYNC.COLLECTIVE R29, `(.L_x_25) ;  /* 0x000000001d087348 */ /* 0x000fea0003c00000 */
[----:B------:R0:W1:Y:S02]  /*25e0*/  SHFL.IDX P3, R26, R28, R27, R20 ;  /* 0x0000001b1c1a7389 */ /* 0x0000640000060014 */
[----:B01----:R-:W-:Y:S05]  /*25f0*/  ENDCOLLECTIVE ;  /* 0x000000000000791b */ /* 0x003fea0003800000 */
.L_x_25:
[----:B------:R-:W-:Y:S01]  /*2600*/  HFMA2 R27, -RZ, RZ, 0, 3.5762786865234375e-07 ;  /* 0x00000006ff1b7431 */ /* 0x000fe200000001ff */
[----:B------:R-:W-:-:S07]  /*2610*/  MOV R15, R26 ;  /* 0x0000001a000f7202 */ /* 0x000fce0000000f00 */
[----:B------:R-:W-:Y:S05]  /*2620*/  WARPSYNC.COLLECTIVE R29, `(.L_x_26) ;  /* 0x000000001d087348 */ /* 0x000fea0003c00000 */
[----:B------:R0:W1:Y:S02]  /*2630*/  SHFL.IDX P3, R26, R28, R27, R20 ;  /* 0x0000001b1c1a7389 */ /* 0x0000640000060014 */
[----:B01----:R-:W-:Y:S05]  /*2640*/  ENDCOLLECTIVE ;  /* 0x000000000000791b */ /* 0x003fea0003800000 */
.L_x_26:
[----:B------:R-:W-:Y:S01]  /*2650*/  MOV R14, R26 ;  /* 0x0000001a000e7202 */ /* 0x000fe20000000f00 */
[----:B------:R-:W-:Y:S06]  /*2660*/  BRA `(.L_x_27) ;  /* 0xffffffdc001c7947 */ /* 0x000fec000383ffff */
.L_x_5:
[----:B------:R-:W-:Y:S01]  /*2670*/  HFMA2 R27, -RZ, RZ, 0, 4.17232513427734375e-07 ;  /* 0x00000007ff1b7431 */ /* 0x000fe200000001ff */
[----:B------:R-:W-:Y:S01]  /*2680*/  BSSY B1, `(.L_x_28) ;  /* 0x0000006000017945 */ /* 0x000fe20003800000 */
[----:B------:R-:W-:Y:S01]  /*2690*/  IMAD.MOV.U32 R20, RZ, RZ, 0x1f ;  /* 0x0000001fff147424 */ /* 0x000fe200078e00ff */
[----:B------:R-:W-:-:S07]  /*26a0*/  MOV R29, 0xffffffff ;  /* 0xffffffff001d7802 */ /* 0x000fce0000000f00 */
[----:B01-34-:R-:W-:Y:S05]  /*26b0*/  WARPSYNC.COLLECTIVE R29, `(.L_x_29) ;  /* 0x000000001d087348 */ /* 0x01bfea0003c00000 */
[----:B------:R2:W0:Y:S02]  /*26c0*/  SHFL.IDX P3, R26, R28, R27, R20 ;  /* 0x0000001b1c1a7389 */ /* 0x0004240000060014 */
[----:B01234-:R-:W-:Y:S05]  /*26d0*/  ENDCOLLECTIVE ;  /* 0x000000000000791b */ /* 0x01ffea0003800000 */
.L_x_29:
[----:B------:R-:W-:Y:S05]  /*26e0*/  BSYNC B1 ;  /* 0x0000000000017941 */ /* 0x000fea0003800000 */
.L_x_28:
[----:B------:R-:W-:Y:S01]  /*26f0*/  MOV R13, R26 ;  /* 0x0000001a000d7202 */ /* 0x000fe20000000f00 */
[----:B------:R-:W-:Y:S06]  /*2700*/  BRA `(.L_x_1) ;  /* 0xffffffdc00007947 */ /* 0x000fec000383ffff */
.L_x_12:
[----:B------:R-:W-:Y:S02]  /*2710*/  HFMA2 R27, -RZ, RZ, 0, 9.5367431640625e-07 ;  /* 0x00000010ff1b7431 */ /* 0x000fe400000001ff */
[----:B------:R-:W-:Y:S01]  /*2720*/  IMAD.MOV.U32 R26, RZ, RZ, 0x1f ;  /* 0x0000001fff1a7424 */ /* 0x000fe200078e00ff */
[----:B-12---:R-:W-:Y:S02]  /*2730*/  MOV R28, R21 ;  /* 0x00000015001c7202 */ /* 0x006fe40000000f00 */
[----:B------:R-:W-:-:S07]  /*2740*/  MOV R29, 0xffffffff ;  /* 0xffffffff001d7802 */ /* 0x000fce0000000f00 */
[----:B---34-:R-:W-:Y:S05]  /*2750*/  WARPSYNC.COLLECTIVE R29, `(.L_x_30) ;  /* 0x000000001d087348 */ /* 0x018fea0003c00000 */
[----:B------:R0:W1:Y:S02]  /*2760*/  SHFL.DOWN P3, R26, R28, R27, R26 ;  /* 0x0800001b1c1a7389 */ /* 0x000064000006001a */
[----:B01-34-:R-:W-:Y:S05]  /*2770*/  ENDCOLLECTIVE ;  /* 0x000000000000791b */ /* 0x01bfea0003800000 */
.L_x_30:
[----:B------:R-:W-:Y:S01]  /*2780*/  HFMA2 R27, -RZ, RZ, 0, 4.76837158203125e-07 ;  /* 0x00000008ff1b7431 */ /* 0x000fe200000001ff */
[----:B------:R-:W-:Y:S01]  /*2790*/  MOV R20, R26 ;  /* 0x0000001a00147202 */ /* 0x000fe20000000f00 */
[----:B------:R-:W-:-:S03]  /*27a0*/  IMAD.MOV.U32 R26, RZ, RZ, 0x1f ;  /* 0x0000001fff1a7424 */ /* 0x000fc600078e00ff */
[----:B------:R-:W-:-:S04]  /*27b0*/  FMNMX R20, R20, R21, !PT ;  /* 0x0000001514147209 */ /* 0x000fc80007800000 */
[----:B------:R-:W-:-:S07]  /*27c0*/  MOV R28, R20 ;  /* 0x00000014001c7202 */ /* 0x000fce0000000f00 */
[----:B------:R-:W-:Y:S05]  /*27d0*/  WARPSYNC.COLLECTIVE R29, `(.L_x_31) ;  /* 0x000000001d087348 */ /* 0x000fea0003c00000 */
[----:B------:R0:W1:Y:S02]  /*27e0*/  SHFL.DOWN P3, R26, R28, R27, R26 ;  /* 0x0800001b1c1a7389 */ /* 0x000064000006001a */
[----:B01----:R-:W-:Y:S05]  /*27f0*/  ENDCOLLECTIVE ;  /* 0x000000000000791b */ /* 0x003fea0003800000 */
.L_x_31:
[----:B------:R-:W-:Y:S01]  /*2800*/  HFMA2 R27, -RZ, RZ, 0, 2.384185791015625e-07 ;  /* 0x00000004ff1b7431 */ /* 0x000fe200000001ff */
[----:B------:R-:W-:Y:S02]  /*2810*/  MOV R23, R26 ;  /* 0x0000001a00177202 */ /* 0x000fe40000000f00 */
[----:B------:R-:W-:Y:S02]  /*2820*/  MOV R26, 0x1f ;  /* 0x0000001f001a7802 */ /* 0x000fe40000000f00 */
[----:B------:R-:W-:Y:S01]  /*2830*/  FMNMX R23, R20, R23, !PT ;  /* 0x0000001714177209 */ /* 0x000fe20007800000 */
[----:B------:R-:W-:-:S03]  /*2840*/  HFMA2 R20, -RZ, RZ, 0, 1.847743988037109375e-06 ;  /* 0x0000001fff147431 */ /* 0x000fc600000001ff */
[----:B------:R-:W-:-:S07]  /*2850*/  MOV R28, R23 ;  /* 0x00000017001c7202 */ /* 0x000fce0000000f00 */
[----:B------:R-:W-:Y:S05]  /*2860*/  WARPSYNC.COLLECTIVE R29, `(.L_x_32) ;  /* 0x000000001d087348 */ /* 0x000fea0003c00000 */
[----:B------:R0:W1:Y:S02]  /*2870*/  SHFL.DOWN P3, R26, R28, R27, R26 ;  /* 0x0800001b1c1a7389 */ /* 0x000064000006001a */
[----:B01----:R-:W-:Y:S05]  /*2880*/  ENDCOLLECTIVE ;  /* 0x000000000000791b */ /* 0x003fea0003800000 */
.L_x_32:
[----:B------:R-:W-:Y:S02]  /*2890*/  HFMA2 R27, -RZ, RZ, 0, 1.1920928955078125e-07 ;  /* 0x00000002ff1b7431 */ /* 0x000fe400000001ff */
[----:B------:R-:W-:Y:S01]  /*28a0*/  IMAD.MOV.U32 R22, RZ, RZ, R26 ;  /* 0x000000ffff167224 */ /* 0x000fe200078e001a */
[----:B------:R-:W-:-:S04]  /*28b0*/  MOV R26, 0x1f ;  /* 0x0000001f001a7802 */ /* 0x000fc80000000f00 */
[----:B------:R-:W-:-:S04]  /*28c0*/  FMNMX R22, R23, R22, !PT ;  /* 0x0000001617167209 */ /* 0x000fc80007800000 */
[----:B------:R-:W-:-:S07]  /*28d0*/  MOV R28, R22 ;  /* 0x00000016001c7202 */ /* 0x000fce0000000f00 */
[----:B------:R-:W-:Y:S05]  /*28e0*/  WARPSYNC.COLLECTIVE R29, `(.L_x_33) ;  /* 0x000000001d087348 */ /* 0x000fea0003c00000 */
[----:B------:R0:W1:Y:S02]  /*28f0*/  SHFL.DOWN P3, R26, R28, R27, R26 ;  /* 0x0800001b1c1a7389 */ /* 0x000064000006001a */
[----:B01----:R-:W-:Y:S05]  /*2900*/  ENDCOLLECTIVE ;  /* 0x000000000000791b */ /* 0x003fea0003800000 */
.L_x_33:
[----:B------:R-:W-:Y:S01]  /*2910*/  HFMA2 R27, -RZ, RZ, 0, 5.9604644775390625e-08 ;  /* 0x00000001ff1b7431 */ /* 0x000fe200000001ff */
[----:B------:R-:W-:Y:S02]  /*2920*/  MOV R25, R26 ;  /* 0x0000001a00197202 */ /* 0x000fe40000000f00 */
[----:B------:R-:W-:Y:S02]  /*2930*/  MOV R26, 0x1f ;  /* 0x0000001f001a7802 */ /* 0x000fe40000000f00 */
[----:B------:R-:W-:-:S05]  /*2940*/  FMNMX R25, R22, R25, !PT ;  /* 0x0000001916197209 */ /* 0x000fca0007800000 */
[----:B------:R-:W-:-:S07]  /*2950*/  IMAD.MOV.U32 R28, RZ, RZ, R25 ;  /* 0x000000ffff1c7224 */ /* 0x000fce00078e0019 */
[----:B------:R-:W-:Y:S05]  /*2960*/  WARPSYNC.COLLECTIVE R29, `(.L_x_34) ;  /* 0x000000001d087348 */ /* 0x000fea0003c00000 */
[----:B------:R0:W1:Y:S02]  /*2970*/  SHFL.DOWN P3, R26, R28, R27, R26 ;  /* 0x0800001b1c1a7389 */ /* 0x000064000006001a */
[----:B01----:R-:W-:Y:S05]  /*2980*/  ENDCOLLECTIVE ;  /* 0x000000000000791b */ /* 0x003fea0003800000 */
.L_x_34:
[----:B------:R-:W-:Y:S01]  /*2990*/  IMAD.MOV.U32 R27, RZ, RZ, RZ ;  /* 0x000000ffff1b7224 */ /* 0x000fe200078e00ff */
[----:B------:R-:W-:-:S04]  /*29a0*/  MOV R24, R26 ;  /* 0x0000001a00187202 */ /* 0x000fc80000000f00 */
[----:B------:R-:W-:-:S04]  /*29b0*/  FMNMX R24, R25, R24, !PT ;  /* 0x0000001819187209 */ /* 0x000fc80007800000 */
[----:B------:R-:W-:-:S07]  /*29c0*/  MOV R28, R24 ;  /* 0x00000018001c7202 */ /* 0x000fce0000000f00 */
[----:B------:R-:W-:Y:S05]  /*29d0*/  WARPSYNC.COLLECTIVE R29, `(.L_x_35) ;  /* 0x000000001d087348 */ /* 0x000fea0003c00000 */
[----:B------:R0:W1:Y:S02]  /*29e0*/  SHFL.IDX P3, R26, R28, R27, R20 ;  /* 0x0000001b1c1a7389 */ /* 0x0000640000060014 */
[----:B01----:R-:W-:Y:S05]  /*29f0*/  ENDCOLLECTIVE ;  /* 0x000000000000791b */ /* 0x003fea0003800000 */
.L_x_35:
[----:B------:R-:W-:Y:S01]  /*2a00*/  MOV R24, R26 ;  /* 0x0000001a00187202 */ /* 0x000fe20000000f00 */
[----:B------:R-:W-:Y:S06]  /*2a10*/  BRA `(.L_x_36) ;  /* 0xffffffe400107947 */ /* 0x000fec000383ffff */
.L_x_15:
[----:B------:R-:W-:Y:S01]  /*2a20*/  HFMA2 R27, -RZ, RZ, 0, 9.5367431640625e-07 ;  /* 0x00000010ff1b7431 */ /* 0x000fe200000001ff */
[----:B------:R-:W-:Y:S01]  /*2a30*/  BSSY B0, `(.L_x_37) ;  /* 0x0000007000007945 */ /* 0x000fe20003800000 */
[----:B-12---:R-:W-:Y:S01]  /*2a40*/  MOV R28, R24 ;  /* 0x00000018001c7202 */ /* 0x006fe20000000f00 */
[----:B------:R-:W-:Y:S01]  /*2a50*/  IMAD.MOV.U32 R29, RZ, RZ, -0x1 ;  /* 0xffffffffff1d7424 */ /* 0x000fe200078e00ff */
[----:B------:R-:W-:-:S07]  /*2a60*/  MOV R26, 0x1f ;  /* 0x0000001f001a7802 */ /* 0x000fce0000000f00 */
[----:B---34-:R-:W-:Y:S05]  /*2a70*/  WARPSYNC.COLLECTIVE R29, `(.L_x_38) ;  /* 0x000000001d087348 */ /* 0x018fea0003c00000 */
[----:B------:R0:W1:Y:S02]  /*2a80*/  SHFL.DOWN P3, R26, R28, R27, R26 ;  /* 0x0800001b1c1a7389 */ /* 0x000064000006001a */
[----:B01-34-:R-:W-:Y:S05]  /*2a90*/  ENDCOLLECTIVE ;  /* 0x000000000000791b */ /* 0x01bfea0003800000 */
.L_x_38:
[----:B------:R-:W-:Y:S05]  /*2aa0*/  BSYNC B0 ;  /* 0x0000000000007941 */ /* 0x000fea0003800000 */
.L_x_37:
[----:B------:R-:W-:Y:S01]  /*2ab0*/  FADD R28, R26, R24 ;  /* 0x000000181a1c7221 */ /* 0x000fe20000000000 */
[----:B------:R-:W-:Y:S01]  /*2ac0*/  HFMA2 R27, -RZ, RZ, 0, 4.76837158203125e-07 ;  /* 0x00000008ff1b7431 */ /* 0x000fe200000001ff */
[----:B------:R-:W-:Y:S01]  /*2ad0*/  MOV R26, 0x1f ;  /* 0x0000001f001a7802 */ /* 0x000fe20000000f00 */
[----:B------:R-:W0:Y:S01]  /*2ae0*/  S2R R30, SR_CgaCtaId ;  /* 0x00000000001e7919 */ /* 0x000e220000008800 */
[----:B------:R-:W-:-:S07]  /*2af0*/  MOV R29, 0xffffffff ;  /* 0xffffffff001d7802 */ /* 0x000fce0000000f00 */
[----:B0-----:R-:W-:Y:S05]  /*2b00*/  WARPSYNC.COLLECTIVE R29, `(.L_x_39) ;  /* 0x000000001d087348 */ /* 0x001fea0003c00000 */
[----:B------:R1:W2:Y:S02]  /*2b10*/  SHFL.DOWN P3, R26, R28, R27, R26 ;  /* 0x0800001b1c1a7389 */ /* 0x0002a4000006001a */
[----:B012---:R-:W-:Y:S05]  /*2b20*/  ENDCOLLECTIVE ;  /* 0x000000000000791b */ /* 0x007fea0003800000 */
.L_x_39:
[----:B------:R-:W-:Y:S01]  /*2b30*/  IMAD.MOV.U32 R27, RZ, RZ, 0x4 ;  /* 0x00000004ff1b7424 */ /* 0x000fe200078e00ff */
[----:B------:R-:W-:Y:S01]  /*2b40*/  MOV R25, R26 ;  /* 0x0000001a00197202 */ /* 0x000fe20000000f00 */
[----:B------:R-:W-:-:S04]  /*2b50*/  HFMA2 R26, -RZ, RZ, 0, 1.847743988037109375e-06 ;  /* 0x0000001fff1a7431 */ /* 0x000fc800000001ff */
[----:B------:R-:W-:-:S05]  /*2b60*/  FADD R25, R28, R25 ;  /* 0x000000191c197221 */ /* 0x000fca0000000000 */
[----:B------:R-:W-:-:S07]  /*2b70*/  MOV R28, R25 ;  /* 0x00000019001c7202 */ /* 0x000fce0000000f00 */
[----:B------:R-:W-:Y:S05]  /*2b80*/  WARPSYNC.COLLECTIVE R29, `(.L_x_40) ;  /* 0x000000001d087348 */ /* 0x000fea0003c00000 */
[----:B------:R0:W1:Y:S02]  /*2b90*/  SHFL.DOWN P3, R26, R28, R27, R26 ;  /* 0x0800001b1c1a7389 */ /* 0x000064000006001a */
[----:B01----:R-:W-:Y:S05]  /*2ba0*/  ENDCOLLECTIVE ;  /* 0x000000000000791b */ /* 0x003fea0003800000 */
.L_x_40:
[----:B------:R-:W-:Y:S01]  /*2bb0*/  HFMA2 R27, -RZ, RZ, 0, 1.1920928955078125e-07 ;  /* 0x00000002ff1b7431 */ /* 0x000fe200000001ff */
[----:B------:R-:W-:Y:S02]  /*2bc0*/  MOV R20, R26 ;  /* 0x0000001a00147202 */ /* 0x000fe40000000f00 */
[----:B------:R-:W-:-:S03]  /*2bd0*/  MOV R26, 0x1f ;  /* 0x0000001f001a7802 */ /* 0x000fc60000000f00 */
[----:B------:R-:W-:-:S05]  /*2be0*/  FADD R21, R25, R20 ;  /* 0x0000001419157221 */ /* 0x000fca0000000000 */
[----:B------:R-:W-:-:S07]  /*2bf0*/  MOV R28, R21 ;  /* 0x00000015001c7202 */ /* 0x000fce0000000f00 */
[----:B------:R-:W-:Y:S05]  /*2c00*/  WARPSYNC.COLLECTIVE R29, `(.L_x_41) ;  /* 0x000000001d087348 */ /* 0x000fea0003c00000 */
[----:B------:R0:W1:Y:S02]  /*2c10*/  SHFL.DOWN P3, R26, R28, R27, R26 ;  /* 0x0800001b1c1a7389 */ /* 0x000064000006001a */
[----:B01----:R-:W-:Y:S05]  /*2c20*/  ENDCOLLECTIVE ;  /* 0x000000000000791b */ /* 0x003fea0003800000 */
.L_x_41:
[----:B------:R-:W-:Y:S02]  /*2c30*/  HFMA2 R27, -RZ, RZ, 0, 5.9604644775390625e-08 ;  /* 0x00000001ff1b7431 */ /* 0x000fe400000001ff */
[----:B------:R-:W-:Y:S01]  /*2c40*/  IMAD.MOV.U32 R20, RZ, RZ, R26 ;  /* 0x000000ffff147224 */ /* 0x000fe200078e001a */
[----:B------:R-:W-:-:S03]  /*2c50*/  MOV R26, 0x1f ;  /* 0x0000001f001a7802 */ /* 0x000fc60000000f00 */
[----:B------:R-:W-:Y:S01]  /*2c60*/  FADD R20, R21, R20 ;  /* 0x0000001415147221 */ /* 0x000fe20000000000 */
[----:B------:R-:W-:-:S04]  /*2c70*/  MOV R21, 0x400 ;  /* 0x0000040000157802 */ /* 0x000fc80000000f00 */
[----:B------:R-:W-:Y:S02]  /*2c80*/  MOV R28, R20 ;  /* 0x00000014001c7202 */ /* 0x000fe40000000f00 */
[----:B------:R-:W-:Y:S02]  /*2c90*/  LEA R30, R30, R21, 0x18 ;  /* 0x000000151e1e7211 */ /* 0x000fe400078ec0ff */
[----:B------:R-:W0:Y:S05]  /*2ca0*/  S2R R21, SR_TID.X ;  /* 0x0000000000157919 */ /* 0x000e2a0000002100 */
[----:B0-----:R-:W-:Y:S05]  /*2cb0*/  WARPSYNC.COLLECTIVE R29, `(.L_x_42) ;  /* 0x000000001d087348 */ /* 0x001fea0003c00000 */
[----:B------:R1:W2:Y:S02]  /*2cc0*/  SHFL.DOWN P3, R26, R28, R27, R26 ;  /* 0x0800001b1c1a7389 */ /* 0x0002a4000006001a */
[----:B012---:R-:W-:Y:S05]  /*2cd0*/  ENDCOLLECTIVE ;  /* 0x000000000000791b */ /* 0x007fea0003800000 */
.L_x_42:
[----:B------:R-:W-:Y:S01]  /*2ce0*/  IMAD.MOV.U32 R27, RZ, RZ, RZ ;  /* 0x000000ffff1b7224 */ /* 0x000fe200078e00ff */
[----:B------:R-:W-:Y:S02]  /*2cf0*/  MOV R49, R26 ;  /* 0x0000001a00317202 */ /* 0x000fe40000000f00 */
[----:B------:R-:W-:-:S03]  /*2d00*/  LOP3.LUT R21, R21, 0x1f, RZ, 0xc0, !PT ;  /* 0x0000001f15157812 */ /* 0x000fc600078ec0ff */
[----:B------:R-:W-:Y:S01]  /*2d10*/  FADD R49, R20, R49 ;  /* 0x0000003114317221 */ /* 0x000fe20000000000 */
[----:B------:R-:W-:Y:S02]  /*2d20*/  HFMA2 R20, -RZ, RZ, 0, 1.847743988037109375e-06 ;  /* 0x0000001fff147431 */ /* 0x000fe400000001ff */
[----:B------:R-:W-:Y:S02]  /*2d30*/  IMAD R25, R21, 0x28, R30 ;  /* 0x0000002815197824 */ /* 0x000fe400078e021e */
[----:B------:R-:W-:-:S07]  /*2d40*/  MOV R28, R49 ;  /* 0x00000031001c7202 */ /* 0x000fce0000000f00 */
[----:B------:R-:W-:Y:S05]  /*2d50*/  WARPSYNC.COLLECTIVE R29, `(.L_x_43) ;  /* 0x000000001d087348 */ /* 0x000fea0003c00000 */
[----:B------:R0:W1:Y:S02]  /*2d60*/  SHFL.IDX P3, R26, R28, R27, R20 ;  /* 0x0000001b1c1a7389 */ /* 0x0000640000060014 */
[----:B01----:R-:W-:Y:S05]  /*2d70*/  ENDCOLLECTIVE ;  /* 0x000000000000791b */ /* 0x003fea0003800000 */
.L_x_43:
[----:B------:R-:W0:Y:S01]  /*2d80*/  LDS.64 R20, [R25+0x500] ;  /* 0x0005000019147984 */ /* 0x000e220000000a00 */
[----:B------:R-:W-:Y:S01]  /*2d90*/  HFMA2 R27, -RZ, RZ, 0, 9.5367431640625e-07 ;  /* 0x00000010ff1b7431 */ /* 0x000fe200000001ff */
[----:B------:R-:W-:Y:S02]  /*2da0*/  MOV R48, R26 ;  /* 0x0000001a00307202 */ /* 0x000fe40000000f00 */
[----:B------:R-:W-:-:S03]  /*2db0*/  MOV R26, 0x1f ;  /* 0x0000001f001a7802 */ /* 0x000fc60000000f00 */
[----:B------:R-:W-:Y:S01]  /*2dc0*/  FFMA R35, R35, R23, R48 ;  /* 0x0000001723237223 */ /* 0x000fe20000000030 */
[----:B0-----:R-:W-:-:S05]  /*2dd0*/  HADD2.F32 R31, -RZ, R20.H0_H0 ;  /* 0x20000014ff1f7230 */ /* 0x001fca0000004100 */
[----:B------:R-:W-:Y:S01]  /*2de0*/  FMUL R28, R31, R24 ;  /* 0x000000181f1c7220 */ /* 0x000fe20000400000 */
[----:B------:R-:W-:-:S07]  /*2df0*/  HADD2.F32 R31, -RZ, R20.H1_H1 ;  /* 0x30000014ff1f7230 */ /* 0x000fce0000004100 */
[----:B------:R-:W-:Y:S05]  /*2e00*/  WARPSYNC.COLLECTIVE R29, `(.L_x_44) ;  /* 0x000000001d087348 */ /* 0x000fea0003c00000 */
[----:B------:R0:W1:Y:S02]  /*2e10*/  SHFL.DOWN P3, R26, R28, R27, R26 ;  /* 0x0800001b1c1a7389 */ /* 0x000064000006001a */
[----:B01----:R-:W-:Y:S05]  /*2e20*/  ENDCOLLECTIVE ;  /* 0x000000000000791b */ /* 0x003fea0003800000 */
.L_x_44:
[----:B------:R-:W-:Y:S01]  /*2e30*/  FMUL R31, R31, R24 ;  /* 0x000000181f1f7220 */ /* 0x000fe20000400000 */
[----:B------:R-:W-:Y:S01]  /*2e40*/  MOV R41, R26 ;  /* 0x0000001a00297202 */ /* 0x000fe20000000f00 */
[----:B------:R-:W-:-:S04]  /*2e50*/  HFMA2 R26, -RZ, RZ, 0, 1.847743988037109375e-06 ;  /* 0x0000001fff1a7431 */ /* 0x000fc800000001ff */
[----:B------:R-:W-:Y:S01]  /*2e60*/  FADD R41, R28, R41 ;  /* 0x000000291c297221 */ /* 0x000fe20000000000 */
[----:B------:R-:W-:-:S07]  /*2e70*/  IMAD.MOV.U32 R28, RZ, RZ, R31 ;  /* 0x000000ffff1c7224 */ /* 0x000fce00078e001f */
[----:B------:R-:W-:Y:S05]  /*2e80*/  WARPSYNC.COLLECTIVE R29, `(.L_x_45) ;  /* 0x000000001d087348 */ /* 0x000fea0003c00000 */
[----:B------:R0:W1:Y:S02]  /*2e90*/  SHFL.DOWN P3, R26, R28, R27, R26 ;  /* 0x0800001b1c1a7389 */ /* 0x000064000006001a */
[----:B01----:R-:W-:Y:S05]  /*2ea0*/  ENDCOLLECTIVE ;  /* 0x000000000000791b */ /* 0x003fea0003800000 */
.L_x_45:
[----:B------:R-:W-:Y:S01]  /*2eb0*/  HFMA2 R27, -RZ, RZ, 0, 4.76837158203125e-07 ;  /* 0x00000008ff1b7431 */ /* 0x000fe200000001ff */
[----:B------:R-:W-:Y:S02]  /*2ec0*/  MOV R28, R41 ;  /* 0x00000029001c7202 */ /* 0x000fe40000000f00 */
[----:B------:R-:W-:Y:S02]  /*2ed0*/  MOV R20, R26 ;  /* 0x0000001a00147202 */ /* 0x000fe40000000f00 */
[----:B------:R-:W-:-:S03]  /*2ee0*/  MOV R26, 0x1f ;  /* 0x0000001f001a7802 */ /* 0x000fc60000000f00 */
[----:B------:R-:W-:-:S07]  /*2ef0*/  FADD R20, R31, R20 ;  /* 0x000000141f147221 */ /* 0x000fce0000000000 */
[----:B------:R-:W-:Y:S05]  /*2f00*/  WARPSYNC.COLLECTIVE R29, `(.L_x_46) ;  /* 0x000000001d087348 */ /* 0x000fea0003c00000 */
[----:B------:R0:W1:Y:S02]  /*2f10*/  SHFL.DOWN P3, R26, R28, R27, R26 ;  /* 0x0800001b1c1a7389 */ /* 0x000064000006001a */
[----:B01----:R-:W-:Y:S05]  /*2f20*/  ENDCOLLECTIVE ;  /* 0x000000000000791b */ /* 0x003fea0003800000 */
.L_x_46:
[----:B------:R-:W-:Y:S01]  /*2f30*/  MOV R28, R20 ;  /* 0x00000014001c7202 */ /* 0x000fe20000000f00 */
[----:B------:R-:W-:Y:S02]  /*2f40*/  IMAD.MOV.U32 R30, RZ, RZ, R26 ;  /* 0x000000ffff1e7224 */ /* 0x000fe400078e001a */
[----:B------:R-:W-:Y:S02]  /*2f50*/  HFMA2 R26, -RZ, RZ, 0, 1.847743988037109375e-06 ;  /* 0x0000001fff1a7431 */ /* 0x000fe400000001ff */
[----:B------:R-:W-:-:S07]  /*2f60*/  FADD R30, R41, R30 ;  /* 0x0000001e291e7221 */ /* 0x000fce0000000000 */
[----:B------:R-:W-:Y:S05]  /*2f70*/  WARPSYNC.COLLECTIVE R29, `(.L_x_47) ;  /* 0x000000001d087348 */ /* 0x000fea0003c00000 */
[----:B------:R0:W1:Y:S02]  /*2f80*/  SHFL.DOWN P3, R26, R28, R27, R26 ;  /* 0x0800001b1c1a7389 */ /* 0x000064000006001a */
[----:B01----:R-:W-:Y:S05]  /*2f90*/  ENDCOLLECTIVE ;  /* 0x000000000000791b */ /* 0x003fea0003800000 */
.L_x_47:
[----:B------:R-:W-:Y:S01]  /*2fa0*/  HFMA2 R27, -RZ, RZ, 0, 2.384185791015625e-07 ;  /* 0x00000004ff1b7431 */ /* 0x000fe200000001ff */
[----:B------:R-:W-:Y:S02]  /*2fb0*/  MOV R28, R30 ;  /* 0x0000001e001c7202 */ /* 0x000fe40000000f00 */
[----:B------:R-:W-:Y:S01]  /*2fc0*/  MOV R47, R26 ;  /* 0x0000001a002f7202 */ /* 0x000fe20000000f00 */
[----:B------:R-:W-:-:S04]  /*2fd0*/  IMAD.MOV.U32 R26, RZ, RZ, 0x1f ;  /* 0x0000001fff1a7424 */ /* 0x000fc800078e00ff */
[----:B------:R-:W-:-:S07]  /*2fe0*/  FADD R48, R20, R47 ;  /* 0x0000002f14307221 */ /* 0x000fce0000000000 */
[----:B------:R-:W-:Y:S05]  /*2ff0*/  WARPSYNC.COLLECTIVE R29, `(.L_x_48) ;  /* 0x000000001d087348 */ /* 0x000fea0003c00000 */
[----:B------:R0:W1:Y:S02]  /*3000*/  SHFL.DOWN P3, R26, R28, R27, R26 ;  /* 0x0800001b1c1a7389 */ /* 0x000064000006001a */
[----:B01----:R-:W-:Y:S05]  /*3010*/  ENDCOLLECTIVE ;  /* 0x000000000000791b */ /* 0x003fea0003800000 */
.L_x_48:
[----:B------:R-:W-:Y:S02]  /*3020*/  MOV R28, R48 ;  /* 0x00000030001c7202 */ /* 0x000fe40000000f00 */
[----:B------:R-:W-:Y:S01]  /*3030*/  MOV R49, R26 ;  /* 0x0000001a00317202 */ /* 0x000fe20000000f00 */
[----:B------:R-:W-:-:S04]  /*3040*/  HFMA2 R26, -RZ, RZ, 0, 1.847743988037109375e-06 ;  /* 0x0000001fff1a7431 */ /* 0x000fc800000001ff */
[----:B------:R-:W-:-:S07]  /*3050*/  FADD R47, R30, R49 ;  /* 0x000000311e2f7221 */ /* 0x000fce0000000000 */
[----:B------:R-:W-:Y:S05]  /*3060*/  WARPSYNC.COLLECTIVE R29, `(.L_x_49) ;  /* 0x000000001d087348 */ /* 0x000fea0003c00000 */
[----:B------:R0:W1:Y:S02]  /*3070*/  SHFL.DOWN P3, R26, R28, R27, R26 ;  /* 0x0800001b1c1a7389 */ /* 0x000064000006001a */
[----:B01----:R-:W-:Y:S05]  /*3080*/  ENDCOLLECTIVE ;  /* 0x000000000000791b */ /* 0x003fea0003800000 */
.L_x_49:
[----:B------:R-:W-:Y:S01]  /*3090*/  MOV R28, R47 ;  /* 0x0000002f001c7202 */ /* 0x000fe20000000f00 */
[----:B------:R-:W-:Y:S01]  /*30a0*/  IMAD.MOV.U32 R27, RZ, RZ, 0x2 ;  /* 0x00000002ff1b7424 */ /* 0x000fe200078e00ff */
[----:B------:R-:W-:Y:S01]  /*30b0*/  MOV R41, R26 ;  /* 0x0000001a00297202 */ /* 0x000fe20000000f00 */
[----:B------:R-:W-:-:S04]  /*30c0*/  HFMA2 R26, -RZ, RZ, 0, 1.847743988037109375e-06 ;  /* 0x0000001fff1a7431 */ /* 0x000fc800000001ff */
[----:B------:R-:W-:-:S07]  /*30d0*/  FADD R50, R48, R41 ;  /* 0x0000002930327221 */ /* 0x000fce0000000000 */
[----:B------:R-:W-:Y:S05]  /*30e0*/  WARPSYNC.COLLECTIVE R29, `(.L_x_50) ;  /* 0x000000001d087348 */ /* 0x000fea0003c00000 */
[----:B------:R0:W1:Y:S02]  /*30f0*/  SHFL.DOWN P3, R26, R28, R27, R26 ;  /* 0x0800001b1c1a7389 */ /* 0x000064000006001a */
[----:B01----:R-:W-:Y:S05]  /*3100*/  ENDCOLLECTIVE ;  /* 0x000000000000791b */ /* 0x003fea0003800000 */
.L_x_50:
[----:B------:R-:W-:Y:S02]  /*3110*/  MOV R28, R50 ;  /* 0x00000032001c7202 */ /* 0x000fe40000000f00 */
[----:B------:R-:W-:Y:S01]  /*3120*/  MOV R52, R26 ;  /* 0x0000001a00347202 */ /* 0x000fe20000000f00 */
[----:B------:R-:W-:-:S04]  /*3130*/  HFMA2 R26, -RZ, RZ, 0, 1.847743988037109375e-06 ;  /* 0x0000001fff1a7431 */ /* 0x000fc800000001ff */
[----:B------:R-:W-:-:S07]  /*3140*/  FADD R46, R47, R52 ;  /* 0x000000342f2e7221 */ /* 0x000fce0000000000 */
[----:B------:R-:W-:Y:S05]  /*3150*/  WARPSYNC.COLLECTIVE R29, `(.L_x_51) ;  /* 0x000000001d087348 */ /* 0x000fea0003c00000 */
[----:B------:R0:W1:Y:S02]  /*3160*/  SHFL.DOWN P3, R26, R28, R27, R26 ;  /* 0x0800001b1c1a7389 */ /* 0x000064000006001a */
[----:B01----:R-:W-:Y:S05]  /*3170*/  ENDCOLLECTIVE ;  /* 0x000000000000791b */ /* 0x003fea0003800000 */
.L_x_51:
[----:B------:R-:W-:Y:S02]  /*3180*/  HFMA2 R27, -RZ, RZ, 0, 5.9604644775390625e-08 ;  /* 0x00000001ff1b7431 */ /* 0x000fe400000001ff */
[----:B------:R-:W-:Y:S01]  /*3190*/  IMAD.MOV.U32 R28, RZ, RZ, R46 ;  /* 0x000000ffff1c7224 */ /* 0x000fe200078e002e */
[----:B------:R-:W-:Y:S02]  /*31a0*/  MOV R49, R26 ;  /* 0x0000001a00317202 */ /* 0x000fe40000000f00 */
[----:B------:R-:W-:-:S03]  /*31b0*/  MOV R26, 0x1f ;  /* 0x0000001f001a7802 */ /* 0x000fc60000000f00 */
[----:B------:R-:W-:-:S07]  /*31c0*/  FADD R49, R50, R49 ;  /* 0x0000003132317221 */ /* 0x000fce0000000000 */
[----:B------:R-:W-:Y:S05]  /*31d0*/  WARPSYNC.COLLECTIVE R29, `(.L_x_52) ;  /* 0x000000001d087348 */ /* 0x000fea0003c00000 */
[----:B------:R0:W1:Y:S02]  /*31e0*/  SHFL.DOWN P3, R26, R28, R27, R26 ;  /* 0x0800001b1c1a7389 */ /* 0x000064000006001a */
[----:B01----:R-:W-:Y:S05]  /*31f0*/  ENDCOLLECTIVE ;  /* 0x000000000000791b */ /* 0x003fea0003800000 */
.L_x_52:
[----:B------:R-:W-:Y:S02]  /*3200*/  MOV R28, R49 ;  /* 0x00000031001c7202 */ /* 0x000fe40000000f00 */
[----:B------:R-:W-:Y:S01]  /*3210*/  MOV R31, R26 ;  /* 0x0000001a001f7202 */ /* 0x000fe20000000f00 */
[----:B------:R-:W-:-:S04]  /*3220*/  HFMA2 R26, -RZ, RZ, 0, 1.847743988037109375e-06 ;  /* 0x0000001fff1a7431 */ /* 0x000fc800000001ff */
[----:B------:R-:W-:-:S07]  /*3230*/  FADD R48, R46, R31 ;  /* 0x0000001f2e307221 */ /* 0x000fce0000000000 */
[----:B------:R-:W-:Y:S05]  /*3240*/  WARPSYNC.COLLECTIVE R29, `(.L_x_53) ;  /* 0x000000001d087348 */ /* 0x000fea0003c00000 */
[----:B------:R0:W1:Y:S02]  /*3250*/  SHFL.DOWN P3, R26, R28, R27, R26 ;  /* 0x0800001b1c1a7389 */ /* 0x000064000006001a */
[----:B01----:R-:W-:Y:S05]  /*3260*/  ENDCOLLECTIVE ;  /* 0x000000000000791b */ /* 0x003fea0003800000 */
.L_x_53:
[----:B------:R-:W-:Y:S01]  /*3270*/  HFMA2 R27, -RZ, RZ, 0, 0 ;  /* 0x00000000ff1b7431 */ /* 0x000fe200000001ff */
[----:B------:R-:W-:Y:S01]  /*3280*/  MOV R28, R48 ;  /* 0x00000030001c7202 */ /* 0x000fe20000000f00 */
[----:B------:R-:W-:-:S04]  /*3290*/  IMAD.MOV.U32 R20, RZ, RZ, R26 ;  /* 0x000000ffff147224 */ /* 0x000fc800078e001a */
[----:B------:R-:W-:Y:S01]  /*32a0*/  FADD R31, R49, R20 ;  /* 0x00000014311f7221 */ /* 0x000fe20000000000 */
[----:B------:R-:W-:-:S07]  /*32b0*/  MOV R20, 0x1f ;  /* 0x0000001f00147802 */ /* 0x000fce0000000f00 */
[----:B------:R-:W-:Y:S05]  /*32c0*/  WARPSYNC.COLLECTIVE R29, `(.L_x_54) ;  /* 0x000000001d087348 */ /* 0x000fea0003c00000 */
[----:B------:R0:W1:Y:S02]  /*32d0*/  SHFL.IDX P3, R26, R28, R27, R20 ;  /* 0x0000001b1c1a7389 */ /* 0x0000640000060014 */
[----:B01----:R-:W-:Y:S05]  /*32e0*/  ENDCOLLECTIVE ;  /* 0x000000000000791b */ /* 0x003fea0003800000 */
.L_x_54:
[----:B------:R-:W-:Y:S01]  /*32f0*/  MOV R28, R31 ;  /* 0x0000001f001c7202 */ /* 0x000fe20000000f00 */
[--C-:B------:R-:W-:Y:S02]  /*3300*/  HADD2.F32 R31, -RZ, R21.reuse.H0_H0 ;  /* 0x20000015ff1f7230 */ /* 0x100fe40000004100 */
[----:B------:R-:W-:-:S03]  /*3310*/  HADD2.F32 R21, -RZ, R21.H1_H1 ;  /* 0x30000015ff157230 */ /* 0x000fc60000004100 */
[-C--:B------:R-:W-:Y:S02]  /*3320*/  FMUL R46, R31, R24.reuse ;  /* 0x000000181f2e7220 */ /* 0x080fe40000400000 */
[----:B------:R-:W-:Y:S01]  /*3330*/  FMUL R30, R21, R24 ;  /* 0x00000018151e7220 */ /* 0x000fe20000400000 */
[----:B------:R-:W-:-:S07]  /*3340*/  MOV R53, R26 ;  /* 0x0000001a00357202 */ /* 0x000fce0000000f00 */
[----:B------:R-:W-:Y:S05]  /*3350*/  WARPSYNC.COLLECTIVE R29, `(.L_x_55) ;  /* 0x000000001d087348 */ /* 0x000fea0003c00000 */
[----:B------:R0:W1:Y:S02]  /*3360*/  SHFL.IDX P3, R26, R28, R27, R20 ;  /* 0x0000001b1c1a7389 */ /* 0x0000640000060014 */
[----:B01----:R-:W-:Y:S05]  /*3370*/  ENDCOLLECTIVE ;  /* 0x000000000000791b */ /* 0x003fea0003800000 */
.L_x_55:
[-C--:B------:R-:W-:Y:S01]  /*3380*/  FFMA R40, R40, R23.reuse, R53 ;  /* 0x0000001728287223 */ /* 0x080fe20000000035 */
[----:B------:R-:W-:Y:S02]  /*3390*/  HFMA2 R27, -RZ, RZ, 0, 9.5367431640625e-07 ;  /* 0x00000010ff1b7431 */ /* 0x000fe400000001ff */
[----:B------:R-:W-:Y:S02]  /*33a0*/  IMAD.MOV.U32 R28, RZ, RZ, R46 ;  /* 0x000000ffff1c7224 */ /* 0x000fe400078e002e */
[----:B------:R-:W-:Y:S01]  /*33b0*/  FFMA R38, R38, R23, R26 ;  /* 0x0000001726267223 */ /* 0x000fe2000000001a */
[----:B------:R-:W-:-:S07]  /*33c0*/  MOV R26, 0x1f ;  /* 0x0000001f001a7802 */ /* 0x000fce0000000f00 */
[----:B------:R-:W-:Y:S05]  /*33d0*/  WARPSYNC.COLLECTIVE R29, `(.L_x_56) ;  /* 0x000000001d087348 */ /* 0x000fea0003c00000 */
[----:B------:R0:W1:Y:S02]  /*33e0*/  SHFL.DOWN P3, R26, R28, R27, R26 ;  /* 0x0800001b1c1a7389 */ /* 0x000064000006001a */
[----:B01----:R-:W-:Y:S05]  /*33f0*/  ENDCOLLECTIVE ;  /* 0x000000000000791b */ /* 0x003fea0003800000 */
.L_x_56:
[----:B------:R-:W-:Y:S02]  /*3400*/  MOV R28, R30 ;  /* 0x0000001e001c7202 */ /* 0x000fe40000000f00 */
[----:B------:R-:W-:Y:S01]  /*3410*/  MOV R47, R26 ;  /* 0x0000001a002f7202 */ /* 0x000fe20000000f00 */
[----:B------:R-:W-:-:S04]  /*3420*/  HFMA2 R26, -RZ, RZ, 0, 1.847743988037109375e-06 ;  /* 0x0000001fff1a7431 */ /* 0x000fc800000001ff */
[----:B------:R-:W-:-:S07]  /*3430*/  FADD R31, R46, R47 ;  /* 0x0000002f2e1f7221 */ /* 0x000fce0000000000 */
[----:B------:R-:W-:Y:S05]  /*3440*/  WARPSYNC.COLLECTIVE R29, `(.L_x_57) ;  /* 0x000000001d087348 */ /* 0x000fea0003c00000 */
[----:B------:R0:W1:Y:S02]  /*3450*/  SHFL.DOWN P3, R26, R28, R27, R26 ;  /* 0x0800001b1c1a7389 */ /* 0x000064000006001a */
[----:B01----:R-:W-:Y:S05]  /*3460*/  ENDCOLLECTIVE ;  /* 0x000000000000791b */ /* 0x003fea0003800000 */
.L_x_57:
[----:B------:R-:W-:Y:S01]  /*3470*/  HFMA2 R27, -RZ, RZ, 0, 4.76837158203125e-07 ;  /* 0x00000008ff1b7431 */ /* 0x000fe200000001ff */
[----:B------:R-:W-:Y:S01]  /*3480*/  MOV R28, R31 ;  /* 0x0000001f001c7202 */ /* 0x000fe20000000f00 */
[----:B------:R-:W-:Y:S01]  /*3490*/  IMAD.MOV.U32 R21, RZ, RZ, R26 ;  /* 0x000000ffff157224 */ /* 0x000fe200078e001a */
[----:B------:R-:W-:-:S03]  /*34a0*/  MOV R26, 0x1f ;  /* 0x0000001f001a7802 */ /* 0x000fc60000000f00 */
[----:B------:R-:W-:-:S07]  /*34b0*/  FADD R21, R30, R21 ;  /* 0x000000151e157221 */ /* 0x000fce0000000000 */
[----:B------:R-:W-:Y:S05]  /*34c0*/  WARPSYNC.COLLECTIVE R29, `(.L_x_58) ;  /* 0x000000001d087348 */ /* 0x000fea0003c00000 */
[----:B------:R0:W1:Y:S02]  /*34d0*/  SHFL.DOWN P3, R26, R28, R27, R26 ;  /* 0x0800001b1c1a7389 */ /* 0x000064000006001a */
[----:B01----:R-:W-:Y:S05]  /*34e0*/  ENDCOLLECTIVE ;  /* 0x000000000000791b */ /* 0x003fea0003800000 */
.L_x_58:
[----:B------:R-:W-:Y:S02]  /*34f0*/  MOV R28, R21 ;  /* 0x00000015001c7202 */ /* 0x000fe40000000f00 */
[----:B------:R-:W-:Y:S01]  /*3500*/  MOV R50, R26 ;  /* 0x0000001a00327202 */ /* 0x000fe20000000f00 */
[----:B------:R-:W-:-:S04]  /*3510*/  IMAD.MOV.U32 R26, RZ, RZ, 0x1f ;  /* 0x0000001fff1a7424 */ /* 0x000fc800078e00ff */
[----:B------:R-:W-:-:S07]  /*3520*/  FADD R20, R31, R50 ;  /* 0x000000321f147221 */ /* 0x000fce0000000000 */
[----:B------:R-:W-:Y:S05]  /*3530*/  WARPSYNC.COLLECTIVE R29, `(.L_x_59) ;  /* 0x000000001d087348 */ /* 0x000fea0003c00000 */
[----:B------:R0:W1:Y:S02]  /*3540*/  SHFL.DOWN P3, R26, R28, R27, R26 ;  /* 0x0800001b1c1a7389 */ /* 0x000064000006001a */
[----:B01----:R-:W-:Y:S05]  /*3550*/  ENDCOLLECTIVE ;  /* 0x000000000000791b */ /* 0x003fea0003800000 */
.L_x_59:
[----:B------:R-:W-:Y:S01]  /*3560*/  HFMA2 R27, -RZ, RZ, 0, 2.384185791015625e-07 ;  /* 0x00000004ff1b7431 */ /* 0x000fe200000001ff */
[----:B------:R-:W-:Y:S02]  /*3570*/  MOV R28, R20 ;  /* 0x00000014001c7202 */ /* 0x000fe40000000f00 */
[----:B------:R-:W-:Y:S02]  /*3580*/  MOV R52, R26 ;  /* 0x0000001a00347202 */ /* 0x000fe40000000f00 */
[----:B------:R-:W-:-:S03]  /*3590*/  MOV R26, 0x1f ;  /* 0x0000001f001a7802 */ /* 0x000fc60000000f00 */
[----:B------:R-:W-:-:S07]  /*35a0*/  FADD R47, R21, R52 ;  /* 0x00000034152f7221 */ /* 0x000fce0000000000 */
[----:B------:R-:W-:Y:S05]  /*35b0*/  WARPSYNC.COLLECTIVE R29, `(.L_x_60) ;  /* 0x000000001d087348 */ /* 0x000fea0003c00000 */
[----:B------:R0:W1:Y:S02]  /*35c0*/  SHFL.DOWN P3, R26, R28, R27, R26 ;  /* 0x0800001b1c1a7389 */ /* 0x000064000006001a */
[----:B01----:R-:W-:Y:S05]  /*35d0*/  ENDCOLLECTIVE ;  /* 0x000000000000791b */ /* 0x003fea0003800000 */
.L_x_60:
[----:B------:R-:W-:Y:S01]  /*35e0*/  IMAD.MOV.U32 R28, RZ, RZ, R47 ;  /* 0x000000ffff1c7224 */ /* 0x000fe200078e002f */
[----:B------:R-:W-:Y:S01]  /*35f0*/  MOV R41, R26 ;  /* 0x0000001a00297202 */ /* 0x000fe20000000f00 */
[----:B------:R-:W-:-:S04]  /*3600*/  HFMA2 R26, -RZ, RZ, 0, 1.847743988037109375e-06 ;  /* 0x0000001fff1a7431 */ /* 0x000fc800000001ff */
[----:B------:R-:W-:-:S07]  /*3610*/  FADD R41, R20, R41 ;  /* 0x0000002914297221 */ /* 0x000fce0000000000 */
[----:B------:R-:W-:Y:S05]  /*3620*/  WARPSYNC.COLLECTIVE R29, `(.L_x_61) ;  /* 0x000000001d087348 */ /* 0x000fea0003c00000 */
[----:B------:R0:W1:Y:S02]  /*3630*/  SHFL.DOWN P3, R26, R28, R27, R26 ;  /* 0x0800001b1c1a7389 */ /* 0x000064000006001a */
[----:B01----:R-:W-:Y:S05]  /*3640*/  ENDCOLLECTIVE ;  /* 0x000000000000791b */ /* 0x003fea0003800000 */
.L_x_61:
[----:B------:R-:W-:Y:S01]  /*3650*/  HFMA2 R27, -RZ, RZ, 0, 1.1920928955078125e-07 ;  /* 0x00000002ff1b7431 */ /* 0x000fe200000001ff */
[----:B------:R-:W-:Y:S02]  /*3660*/  MOV R28, R41 ;  /* 0x00000029001c7202 */ /* 0x000fe40000000f00 */
[----:B------:R-:W-:Y:S02]  /*3670*/  MOV R52, R26 ;  /* 0x0000001a00347202 */ /* 0x000fe40000000f00 */
[----:B------:R-:W-:-:S03]  /*3680*/  MOV R26, 0x1f ;  /* 0x0000001f001a7802 */ /* 0x000fc60000000f00 */
[----:B------:R-:W-:-:S07]  /*3690*/  FADD R30, R47, R52 ;  /* 0x000000342f1e7221 */ /* 0x000fce0000000000 */
[----:B------:R-:W-:Y:S05]  /*36a0*/  WARPSYNC.COLLECTIVE R29, `(.L_x_62) ;  /* 0x000000001d087348 */ /* 0x000fea0003c00000 */
[----:B------:R0:W1:Y:S02]  /*36b0*/  SHFL.DOWN P3, R26, R28, R27, R26 ;  /* 0x0800001b1c1a7389 */ /* 0x000064000006001a */
[----:B01----:R-:W-:Y:S05]  /*36c0*/  ENDCOLLECTIVE ;  /* 0x000000000000791b */ /* 0x003fea0003800000 */
.L_x_62:
[----:B------:R-:W-:Y:S01]  /*36d0*/  MOV R28, R30 ;  /* 0x0000001e001c7202 */ /* 0x000fe20000000f00 */
[----:B------:R-:W-:Y:S02]  /*36e0*/  IMAD.MOV.U32 R20, RZ, RZ, R26 ;  /* 0x000000ffff147224 */ /* 0x000fe400078e001a */
[----:B------:R-:W-:Y:S02]  /*36f0*/  HFMA2 R26, -RZ, RZ, 0, 1.847743988037109375e-06 ;  /* 0x0000001fff1a7431 */ /* 0x000fe400000001ff */
[----:B------:R-:W-:Y:S01]  /*3700*/  FADD R46, R41, R20 ;  /* 0x00000014292e7221 */ /* 0x000fe20000000000 */
[----:B------:R-:W-:-:S07]  /*3710*/  HFMA2 R20, -RZ, RZ, 0, 1.847743988037109375e-06 ;  /* 0x0000001fff147431 */ /* 0x000fce00000001ff */
[----:B------:R-:W-:Y:S05]  /*3720*/  WARPSYNC.COLLECTIVE R29, `(.L_x_63) ;  /* 0x000000001d087348 */ /* 0x000fea0003c00000 */
[----:B------:R0:W1:Y:S02]  /*3730*/  SHFL.DOWN P3, R26, R28, R27, R26 ;  /* 0x0800001b1c1a7389 */ /* 0x000064000006001a */
[----:B01----:R-:W-:Y:S05]  /*3740*/  ENDCOLLECTIVE ;  /* 0x000000000000791b */ /* 0x003fea0003800000 */
.L_x_63:
[----:B------:R-:W-:Y:S01]  /*3750*/  HFMA2 R27, -RZ, RZ, 0, 5.9604644775390625e-08 ;  /* 0x00000001ff1b7431 */ /* 0x000fe200000001ff */
[----:B------:R-:W-:Y:S02]  /*3760*/  MOV R28, R46 ;  /* 0x0000002e001c7202 */ /* 0x000fe40000000f00 */
[----:B------:R-:W-:Y:S01]  /*3770*/  MOV R51, R26 ;  /* 0x0000001a00337202 */ /* 0x000fe20000000f00 */
[----:B------:R-:W-:-:S04]  /*3780*/  IMAD.MOV.U32 R26, RZ, RZ, 0x1f ;  /* 0x0000001fff1a7424 */ /* 0x000fc800078e00ff */
[----:B------:R-:W-:-:S07]  /*3790*/  FADD R49, R30, R51 ;  /* 0x000000331e317221 */ /* 0x000fce0000000000 */
[----:B------:R-:W-:Y:S05]  /*37a0*/  WARPSYNC.COLLECTIVE R29, `(.L_x_64) ;  /* 0x000000001d087348 */ /* 0x000fea0003c00000 */
[----:B------:R0:W1:Y:S02]  /*37b0*/  SHFL.DOWN P3, R26, R28, R27, R26 ;  /* 0x0800001b1c1a7389 */ /* 0x000064000006001a */
[----:B01----:R-:W-:Y:S05]  /*37c0*/  ENDCOLLECTIVE ;  /* 0x000000000000791b */ /* 0x003fea0003800000 */
.L_x_64:
[----:B------:R-:W-:Y:S02]  /*37d0*/  MOV R28, R49 ;  /* 0x00000031001c7202 */ /* 0x000fe40000000f00 */
[----:B------:R-:W-:Y:S01]  /*37e0*/  MOV R47, R26 ;  /* 0x0000001a002f7202 */ /* 0x000fe20000000f00 */
[----:B------:R-:W-:-:S04]  /*37f0*/  HFMA2 R26, -RZ, RZ, 0, 1.847743988037109375e-06 ;  /* 0x0000001fff1a7431 */ /* 0x000fc800000001ff */
[----:B------:R-:W-:-:S07]  /*3800*/  FADD R48, R46, R47 ;  /* 0x0000002f2e307221 */ /* 0x000fce0000000000 */
[----:B------:R-:W-:Y:S05]  /*3810*/  WARPSYNC.COLLECTIVE R29, `(.L_x_65) ;  /* 0x000000001d087348 */ /* 0x000fea0003c00000 */
[----:B------:R0:W1:Y:S02]  /*3820*/  SHFL.DOWN P3, R26, R28, R27, R26 ;  /* 0x0800001b1c1a7389 */ /* 0x000064000006001a */
[----:B01----:R-:W-:Y:S05]  /*3830*/  ENDCOLLECTIVE ;  /* 0x000000000000791b */ /* 0x003fea0003800000 */
.L_x_65:
[----:B------:R-:W-:Y:S01]  /*3840*/  MOV R28, R48 ;  /* 0x00000030001c7202 */ /* 0x000fe20000000f00 */
[----:B------:R-:W-:Y:S01]  /*3850*/  IMAD.MOV.U32 R27, RZ, RZ, RZ ;  /* 0x000000ffff1b7224 */ /* 0x000fe200078e00ff */
[----:B------:R-:W-:-:S07]  /*3860*/  MOV R50, R26 ;  /* 0x0000001a00327202 */ /* 0x000fce0000000f00 */
[----:B------:R-:W-:Y:S05]  /*3870*/  WARPSYNC.COLLECTIVE R29, `(.L_x_66) ;  /* 0x000000001d087348 */ /* 0x000fea0003c00000 */
[----:B------:R0:W1:Y:S02]  /*3880*/  SHFL.IDX P3, R26, R28, R27, R20 ;  /* 0x0000001b1c1a7389 */ /* 0x0000640000060014 */
[----:B01----:R-:W-:Y:S05]  /*3890*/  ENDCOLLECTIVE ;  /* 0x000000000000791b */ /* 0x003fea0003800000 */
.L_x_66:
[----:B------:R-:W-:-:S05]  /*38a0*/  FADD R41, R49, R50 ;  /* 0x0000003231297221 */ /* 0x000fca0000000000 */
[----:B------:R-:W-:Y:S02]  /*38b0*/  MOV R28, R41 ;  /* 0x00000029001c7202 */ /* 0x000fe40000000f00 */
[----:B------:R-:W-:-:S07]  /*38c0*/  MOV R48, R26 ;  /* 0x0000001a00307202 */ /* 0x000fce0000000f00 */
[----:B------:R-:W-:Y:S05]  /*38d0*/  WARPSYNC.COLLECTIVE R29, `(.L_x_67) ;  /* 0x000000001d087348 */ /* 0x000fea0003c00000 */
[----:B------:R0:W1:Y:S02]  /*38e0*/  SHFL.IDX P3, R26, R28, R27, R20 ;  /* 0x0000001b1c1a7389 */ /* 0x0000640000060014 */
[----:B01----:R-:W-:Y:S05]  /*38f0*/  ENDCOLLECTIVE ;  /* 0x000000000000791b */ /* 0x003fea0003800000 */
.L_x_67:
[-C--:B------:R-:W-:Y:S01]  /*3900*/  FFMA R39, R39, R23.reuse, R48 ;  /* 0x0000001727277223 */ /* 0x080fe20000000030 */
[----:B------:R-:W0:Y:S01]  /*3910*/  LDS.64 R20, [R25+0x508] ;  /* 0x0005080019147984 */ /* 0x000e220000000a00 */
[----:B------:R-:W-:Y:S02]  /*3920*/  HFMA2 R27, -RZ, RZ, 0, 9.5367431640625e-07 ;  /* 0x00000010ff1b7431 */ /* 0x000fe400000001ff */
[----:B------:R-:W-:Y:S01]  /*3930*/  FFMA R37, R37, R23, R26 ;  /* 0x0000001725257223 */ /* 0x000fe2000000001a */
[----:B------:R-:W-:Y:S02]  /*3940*/  IMAD.MOV.U32 R26, RZ, RZ, 0x1f ;  /* 0x0000001fff1a7424 */ /* 0x000fe400078e00ff */
[--C-:B0-----:R-:W-:Y:S02]  /*3950*/  HADD2.F32 R47, -RZ, R20.reuse.H0_H0 ;  /* 0x20000014ff2f7230 */ /* 0x101fe40000004100 */
[----:B------:R-:W-:-:S03]  /*3960*/  HADD2.F32 R31, -RZ, R20.H1_H1 ;  /* 0x30000014ff1f7230 */ /* 0x000fc60000004100 */
[-C--:B------:R-:W-:Y:S02]  /*3970*/  FMUL R47, R47, R24.reuse ;  /* 0x000000182f2f7220 */ /* 0x080fe40000400000 */
[----:B------:R-:W-:-:S03]  /*3980*/  FMUL R46, R31, R24 ;  /* 0x000000181f2e7220 */ /* 0x000fc60000400000 */
[----:B------:R-:W-:-:S07]  /*3990*/  MOV R28, R47 ;  /* 0x0000002f001c7202 */ /* 0x000fce0000000f00 */
[----:B------:R-:W-:Y:S05]  /*39a0*/  WARPSYNC.COLLECTIVE R29, `(.L_x_68) ;  /* 0x000000001d087348 */ /* 0x000fea0003c00000 */
[----:B------:R0:W1:Y:S02]  /*39b0*/  SHFL.DOWN P3, R26, R28, R27, R26 ;  /* 0x0800001b1c1a7389 */ /* 0x000064000006001a */
[----:B01----:R-:W-:Y:S05]  /*39c0*/  ENDCOLLECTIVE ;  /* 0x000000000000791b */ /* 0x003fea0003800000 */
.L_x_68:
[----:B------:R-:W-:Y:S02]  /*39d0*/  MOV R28, R46 ;  /* 0x0000002e001c7202 */ /* 0x000fe40000000f00 */
[----:B------:R-:W-:Y:S01]  /*39e0*/  MOV R30, R26 ;  /* 0x0000001a001e7202 */ /* 0x000fe20000000f00 */
[----:B------:R-:W-:-:S04]  /*39f0*/  HFMA2 R26, -RZ, RZ, 0, 1.847743988037109375e-06 ;  /* 0x0000001fff1a7431 */ /* 0x000fc800000001ff */
[----:B------:R-:W-:-:S07]  /*3a00*/  FADD R30, R47, R30 ;  /* 0x0000001e2f1e7221 */ /* 0x000fce0000000000 */
[----:B------:R-:W-:Y:S05]  /*3a10*/  WARPSYNC.COLLECTIVE R29, `(.L_x_69) ;  /* 0x000000001d087348 */ /* 0x000fea0003c00000 */
[----:B------:R0:W1:Y:S02]  /*3a20*/  SHFL.DOWN P3, R26, R28, R27, R26 ;  /* 0x0800001b1c1a7389 */ /* 0x000064000006001a */
[----:B01----:R-:W-:Y:S05]  /*3a30*/  ENDCOLLECTIVE ;  /* 0x000000000000791b */ /* 0x003fea0003800000 */
.L_x_69:
        /* <DEDUP_REMOVED lines=8> */
.L_x_70:
[----:B------:R-:W-:Y:S02]  /*3ac0*/  MOV R28, R20 ;  /* 0x00000014001c7202 */ /* 0x000fe40000000f00 */
[----:B------:R-:W-:Y:S01]  /*3ad0*/  MOV R31, R26 ;  /* 0x0000001a001f7202 */ /* 0x000fe20000000f00 */
[----:B------:R-:W-:-:S04]  /*3ae0*/  HFMA2 R26, -RZ, RZ, 0, 1.847743988037109375e-06 ;  /* 0x0000001fff1a7431 */ /* 0x000fc800000001ff */
[----:B------:R-:W-:-:S07]  /*3af0*/  FADD R31, R30, R31 ;  /* 0x0000001f1e1f7221 */ /* 0x000fce0000000000 */
[----:B------:R-:W-:Y:S05]  /*3b00*/  WARPSYNC.COLLECTIVE R29, `(.L_x_71) ;  /* 0x000000001d087348 */ /* 0x000fea0003c00000 */
[----:B------:R0:W1:Y:S02]  /*3b10*/  SHFL.DOWN P3, R26, R28, R27, R26 ;  /* 0x0800001b1c1a7389 */ /* 0x000064000006001a */
[----:B01----:R-:W-:Y:S05]  /*3b20*/  ENDCOLLECTIVE ;  /* 0x000000000000791b */ /* 0x003fea0003800000 */
.L_x_71:
[----:B------:R-:W-:Y:S02]  /*3b30*/  HFMA2 R27, -RZ, RZ, 0, 2.384185791015625e-07 ;  /* 0x00000004ff1b7431 */ /* 0x000fe400000001ff */
[----:B------:R-:W-:Y:S01]  /*3b40*/  IMAD.MOV.U32 R28, RZ, RZ, R31 ;  /* 0x000000ffff1c7224 */ /* 0x000fe200078e001f */
[----:B------:R-:W-:Y:S02]  /*3b50*/  MOV R49, R26 ;  /* 0x0000001a00317202 */ /* 0x000fe40000000f00 */
[----:B------:R-:W-:-:S03]  /*3b60*/  MOV R26, 0x1f ;  /* 0x0000001f001a7802 */ /* 0x000fc60000000f00 */
[----:B------:R-:W-:Y:S01]  /*3b70*/  FADD R47, R20, R49 ;  /* 0x00000031142f7221 */ /* 0x000fe20000000000 */
[----:B------:R-:W-:Y:S01]  /*3b80*/  MOV R20, 0x1f ;  /* 0x0000001f00147802 */ /* 0x000fe20000000f00 */
[----:B------:R-:W-:-:S07]  /*3b90*/  HADD2.F32 R49, -RZ, R21.H0_H0 ;  /* 0x20000015ff317230 */ /* 0x000fce0000004100 */
[----:B------:R-:W-:Y:S05]  /*3ba0*/  WARPSYNC.COLLECTIVE R29, `(.L_x_72) ;  /* 0x000000001d087348 */ /* 0x000fea0003c00000 */
[----:B------:R0:W1:Y:S02]  /*3bb0*/  SHFL.DOWN P3, R26, R28, R27, R26 ;  /* 0x0800001b1c1a7389 */ /* 0x000064000006001a */
[----:B01----:R-:W-:Y:S05]  /*3bc0*/  ENDCOLLECTIVE ;  /* 0x000000000000791b */ /* 0x003fea0003800000 */
.L_x_72:
[----:B------:R-:W-:Y:S02]  /*3bd0*/  HADD2.F32 R21, -RZ, R21.H1_H1 ;  /* 0x30000015ff157230 */ /* 0x000fe40000004100 */
[----:B------:R-:W-:Y:S01]  /*3be0*/  FMUL R49, R49, R24 ;  /* 0x0000001831317220 */ /* 0x000fe20000400000 */
[----:B------:R-:W-:Y:S02]  /*3bf0*/  MOV R28, R47 ;  /* 0x0000002f001c7202 */ /* 0x000fe40000000f00 */
[----:B------:R-:W-:Y:S01]  /*3c00*/  MOV R30, R26 ;  /* 0x0000001a001e7202 */ /* 0x000fe20000000f00 */
[----:B------:R-:W-:-:S04]  /*3c10*/  HFMA2 R26, -RZ, RZ, 0, 1.847743988037109375e-06 ;  /* 0x0000001fff1a7431 */ /* 0x000fc800000001ff */
[----:B------:R-:W-:-:S07]  /*3c20*/  FADD R51, R31, R30 ;  /* 0x0000001e1f337221 */ /* 0x000fce0000000000 */
[----:B------:R-:W-:Y:S05]  /*3c30*/  WARPSYNC.COLLECTIVE R29, `(.L_x_73) ;  /* 0x000000001d087348 */ /* 0x000fea0003c00000 */
[----:B------:R0:W1:Y:S02]  /*3c40*/  SHFL.DOWN P3, R26, R28, R27, R26 ;  /* 0x0800001b1c1a7389 */ /* 0x000064000006001a */
[----:B01----:R-:W-:Y:S05]  /*3c50*/  ENDCOLLECTIVE ;  /* 0x000000000000791b */ /* 0x003fea0003800000 */
.L_x_73:
[----:B------:R-:W-:Y:S01]  /*3c60*/  HFMA2 R27, -RZ, RZ, 0, 1.1920928955078125e-07 ;  /* 0x00000002ff1b7431 */ /* 0x000fe200000001ff */
[----:B------:R-:W-:Y:S01]  /*3c70*/  MOV R28, R51 ;  /* 0x00000033001c7202 */ /* 0x000fe20000000f00 */
[----:B------:R-:W-:Y:S01]  /*3c80*/  IMAD.MOV.U32 R50, RZ, RZ, R26 ;  /* 0x000000ffff327224 */ /* 0x000fe200078e001a */
[----:B------:R-:W-:-:S03]  /*3c90*/  MOV R26, 0x1f ;  /* 0x0000001f001a7802 */ /* 0x000fc60000000f00 */
[----:B------:R-:W-:-:S07]  /*3ca0*/  FADD R50, R47, R50 ;  /* 0x000000322f327221 */ /* 0x000fce0000000000 */
[----:B------:R-:W-:Y:S05]  /*3cb0*/  WARPSYNC.COLLECTIVE R29, `(.L_x_74) ;  /* 0x000000001d087348 */ /* 0x000fea0003c00000 */
[----:B------:R0:W1:Y:S02]  /*3cc0*/  SHFL.DOWN P3, R26, R28, R27, R26 ;  /* 0x0800001b1c1a7389 */ /* 0x000064000006001a */
[----:B01----:R-:W-:Y:S05]  /*3cd0*/  ENDCOLLECTIVE ;  /* 0x000000000000791b */ /* 0x003fea0003800000 */
.L_x_74:
[----:B------:R-:W-:Y:S02]  /*3ce0*/  MOV R28, R50 ;  /* 0x00000032001c7202 */ /* 0x000fe40000000f00 */
[----:B------:R-:W-:Y:S01]  /*3cf0*/  MOV R48, R26 ;  /* 0x0000001a00307202 */ /* 0x000fe20000000f00 */
[----:B------:R-:W-:-:S04]  /*3d00*/  IMAD.MOV.U32 R26, RZ, RZ, 0x1f ;  /* 0x0000001fff1a7424 */ /* 0x000fc800078e00ff */
[----:B------:R-:W-:-:S07]  /*3d10*/  FADD R48, R51, R48 ;  /* 0x0000003033307221 */ /* 0x000fce0000000000 */
[----:B------:R-:W-:Y:S05]  /*3d20*/  WARPSYNC.COLLECTIVE R29, `(.L_x_75) ;  /* 0x000000001d087348 */ /* 0x000fea0003c00000 */
[----:B------:R0:W1:Y:S02]  /*3d30*/  SHFL.DOWN P3, R26, R28, R27, R26 ;  /* 0x0800001b1c1a7389 */ /* 0x000064000006001a */
[----:B01----:R-:W-:Y:S05]  /*3d40*/  ENDCOLLECTIVE ;  /* 0x000000000000791b */ /* 0x003fea0003800000 */
.L_x_75:
[----:B------:R-:W-:Y:S01]  /*3d50*/  HFMA2 R27, -RZ, RZ, 0, 5.9604644775390625e-08 ;  /* 0x00000001ff1b7431 */ /* 0x000fe200000001ff */
[----:B------:R-:W-:Y:S02]  /*3d60*/  MOV R28, R48 ;  /* 0x00000030001c7202 */ /* 0x000fe40000000f00 */
[----:B------:R-:W-:Y:S02]  /*3d70*/  MOV R41, R26 ;  /* 0x0000001a00297202 */ /* 0x000fe40000000f00 */
[----:B------:R-:W-:-:S03]  /*3d80*/  MOV R26, 0x1f ;  /* 0x0000001f001a7802 */ /* 0x000fc60000000f00 */
[----:B------:R-:W-:-:S07]  /*3d90*/  FADD R41, R50, R41 ;  /* 0x0000002932297221 */ /* 0x000fce0000000000 */
[----:B------:R-:W-:Y:S05]  /*3da0*/  WARPSYNC.COLLECTIVE R29, `(.L_x_76) ;  /* 0x000000001d087348 */ /* 0x000fea0003c00000 */
[----:B------:R0:W1:Y:S02]  /*3db0*/  SHFL.DOWN P3, R26, R28, R27, R26 ;  /* 0x0800001b1c1a7389 */ /* 0x000064000006001a */
[----:B01----:R-:W-:Y:S05]  /*3dc0*/  ENDCOLLECTIVE ;  /* 0x000000000000791b */ /* 0x003fea0003800000 */
.L_x_76:
[----:B------:R-:W-:Y:S01]  /*3dd0*/  IMAD.MOV.U32 R28, RZ, RZ, R41 ;  /* 0x000000ffff1c7224 */ /* 0x000fe200078e0029 */
[----:B------:R-:W-:Y:S01]  /*3de0*/  MOV R47, R26 ;  /* 0x0000001a002f7202 */ /* 0x000fe20000000f00 */
[----:B------:R-:W-:-:S04]  /*3df0*/  HFMA2 R26, -RZ, RZ, 0, 1.847743988037109375e-06 ;  /* 0x0000001fff1a7431 */ /* 0x000fc800000001ff */
[----:B------:R-:W-:Y:S01]  /*3e00*/  FADD R30, R48, R47 ;  /* 0x0000002f301e7221 */ /* 0x000fe20000000000 */
[----:B------:R-:W-:-:S07]  /*3e10*/  FMUL R47, R21, R24 ;  /* 0x00000018152f7220 */ /* 0x000fce0000400000 */
[----:B------:R-:W-:Y:S05]  /*3e20*/  WARPSYNC.COLLECTIVE R29, `(.L_x_77) ;  /* 0x000000001d087348 */ /* 0x000fea0003c00000 */
[----:B------:R0:W1:Y:S02]  /*3e30*/  SHFL.DOWN P3, R26, R28, R27, R26 ;  /* 0x0800001b1c1a7389 */ /* 0x000064000006001a */
[----:B01----:R-:W-:Y:S05]  /*3e40*/  ENDCOLLECTIVE ;  /* 0x000000000000791b */ /* 0x003fea0003800000 */
.L_x_77:
[----:B------:R-:W-:Y:S01]  /*3e50*/  HFMA2 R27, -RZ, RZ, 0, 0 ;  /* 0x00000000ff1b7431 */ /* 0x000fe200000001ff */
[----:B------:R-:W-:Y:S02]  /*3e60*/  MOV R28, R30 ;  /* 0x0000001e001c7202 */ /* 0x000fe40000000f00 */
[----:B------:R-:W-:-:S07]  /*3e70*/  MOV R52, R26 ;  /* 0x0000001a00347202 */ /* 0x000fce0000000f00 */
[----:B------:R-:W-:Y:S05]  /*3e80*/  WARPSYNC.COLLECTIVE R29, `(.L_x_78) ;  /* 0x000000001d087348 */ /* 0x000fea0003c00000 */
[----:B------:R0:W1:Y:S02]  /*3e90*/  SHFL.IDX P3, R26, R28, R27, R20 ;  /* 0x0000001b1c1a7389 */ /* 0x0000640000060014 */
[----:B01----:R-:W-:Y:S05]  /*3ea0*/  ENDCOLLECTIVE ;  /* 0x000000000000791b */ /* 0x003fea0003800000 */
.L_x_78:
[----:B------:R-:W-:-:S05]  /*3eb0*/  FADD R50, R41, R52 ;  /* 0x0000003429327221 */ /* 0x000fca0000000000 */
[----:B------:R-:W-:Y:S01]  /*3ec0*/  MOV R28, R50 ;  /* 0x00000032001c7202 */ /* 0x000fe20000000f00 */
[----:B------:R-:W-:-:S07]  /*3ed0*/  IMAD.MOV.U32 R51, RZ, RZ, R26 ;  /* 0x000000ffff337224 */ /* 0x000fce00078e001a */
[----:B------:R-:W-:Y:S05]  /*3ee0*/  WARPSYNC.COLLECTIVE R29, `(.L_x_79) ;  /* 0x000000001d087348 */ /* 0x000fea0003c00000 */
[----:B------:R0:W1:Y:S02]  /*3ef0*/  SHFL.IDX P3, R26, R28, R27, R20 ;  /* 0x0000001b1c1a7389 */ /* 0x0000640000060014 */
[----:B01----:R-:W-:Y:S05]  /*3f00*/  ENDCOLLECTIVE ;  /* 0x000000000000791b */ /* 0x003fea0003800000 */
.L_x_79:
[----:B------:R-:W-:Y:S01]  /*3f10*/  FFMA R36, R36, R23, R51 ;  /* 0x0000001724247223 */ /* 0x000fe20000000033 */
[----:B------:R-:W-:Y:S01]  /*3f20*/  HFMA2 R27, -RZ, RZ, 0, 9.5367431640625e-07 ;  /* 0x00000010ff1b7431 */ /* 0x000fe200000001ff */
[----:B------:R-:W-:Y:S01]  /*3f30*/  MOV R28, R49 ;  /* 0x00000031001c7202 */ /* 0x000fe20000000f00 */
[----:B------:R-:W-:Y:S01]  /*3f40*/  FFMA R30, R2, R23, R26 ;  /* 0x00000017021e7223 */ /* 0x000fe2000000001a */
[----:B------:R-:W-:-:S07]  /*3f50*/  MOV R26, 0x1f ;  /* 0x0000001f001a7802 */ /* 0x000fce0000000f00 */
[----:B------:R-:W-:Y:S05]  /*3f60*/  WARPSYNC.COLLECTIVE R29, `(.L_x_80) ;  /* 0x000000001d087348 */ /* 0x000fea0003c00000 */
[----:B------:R0:W1:Y:S02]  /*3f70*/  SHFL.DOWN P3, R26, R28, R27, R26 ;  /* 0x0800001b1c1a7389 */ /* 0x000064000006001a */
[----:B01----:R-:W-:Y:S05]  /*3f80*/  ENDCOLLECTIVE ;  /* 0x000000000000791b */ /* 0x003fea0003800000 */
.L_x_80:
[----:B------:R-:W-:Y:S01]  /*3f90*/  IMAD.MOV.U32 R28, RZ, RZ, R47 ;  /* 0x000000ffff1c7224 */ /* 0x000fe200078e002f */
[----:B------:R-:W-:Y:S01]  /*3fa0*/  MOV R46, R26 ;  /* 0x0000001a002e7202 */ /* 0x000fe20000000f00 */
[----:B------:R-:W-:-:S04]  /*3fb0*/  HFMA2 R26, -RZ, RZ, 0, 1.847743988037109375e-06 ;  /* 0x0000001fff1a7431 */ /* 0x000fc800000001ff */
[----:B------:R-:W-:-:S07]  /*3fc0*/  FADD R46, R49, R46 ;  /* 0x0000002e312e7221 */ /* 0x000fce0000000000 */
[----:B------:R-:W-:Y:S05]  /*3fd0*/  WARPSYNC.COLLECTIVE R29, `(.L_x_81) ;  /* 0x000000001d087348 */ /* 0x000fea0003c00000 */
[----:B------:R0:W1:Y:S02]  /*3fe0*/  SHFL.DOWN P3, R26, R28, R27, R26 ;  /* 0x0800001b1c1a7389 */ /* 0x000064000006001a */
[----:B01----:R-:W-:Y:S05]  /*3ff0*/  ENDCOLLECTIVE ;  /* 0x000000000000791b */ /* 0x003fea0003800000 */
.L_x_81:
        /* <DEDUP_REMOVED lines=8> */
.L_x_82:
[----:B------:R-:W-:Y:S01]  /*4080*/  MOV R28, R41 ;  /* 0x00000029001c7202 */ /* 0x000fe20000000f00 */
[----:B------:R-:W-:Y:S02]  /*4090*/  IMAD.MOV.U32 R31, RZ, RZ, R26 ;  /* 0x000000ffff1f7224 */ /* 0x000fe400078e001a */
[----:B------:R-:W-:Y:S02]  /*40a0*/  HFMA2 R26, -RZ, RZ, 0, 1.847743988037109375e-06 ;  /* 0x0000001fff1a7431 */ /* 0x000fe400000001ff */
[----:B------:R-:W-:-:S07]  /*40b0*/  FADD R20, R46, R31 ;  /* 0x0000001f2e147221 */ /* 0x000fce0000000000 */
[----:B------:R-:W-:Y:S05]  /*40c0*/  WARPSYNC.COLLECTIVE R29, `(.L_x_83) ;  /* 0x000000001d087348 */ /* 0x000fea0003c00000 */
[----:B------:R0:W1:Y:S02]  /*40d0*/  SHFL.DOWN P3, R26, R28, R27, R26 ;  /* 0x0800001b1c1a7389 */ /* 0x000064000006001a */
[----:B01----:R-:W-:Y:S05]  /*40e0*/  ENDCOLLECTIVE ;  /* 0x000000000000791b */ /* 0x003fea0003800000 */
.L_x_83:
        /* <DEDUP_REMOVED lines=8> */
.L_x_84:
[----:B------:R-:W-:Y:S02]  /*4170*/  MOV R28, R49 ;  /* 0x00000031001c7202 */ /* 0x000fe40000000f00 */
[----:B------:R-:W-:Y:S01]  /*4180*/  MOV R31, R26 ;  /* 0x0000001a001f7202 */ /* 0x000fe20000000f00 */
[----:B------:R-:W-:-:S04]  /*4190*/  HFMA2 R26, -RZ, RZ, 0, 1.847743988037109375e-06 ;  /* 0x0000001fff1a7431 */ /* 0x000fc800000001ff */
[----:B------:R-:W-:Y:S01]  /*41a0*/  FADD R31, R20, R31 ;  /* 0x0000001f141f7221 */ /* 0x000fe20000000000 */
[----:B------:R-:W-:-:S07]  /*41b0*/  MOV R20, 0x1f ;  /* 0x0000001f00147802 */ /* 0x000fce0000000f00 */
[----:B------:R-:W-:Y:S05]  /*41c0*/  WARPSYNC.COLLECTIVE R29, `(.L_x_85) ;  /* 0x000000001d087348 */ /* 0x000fea0003c00000 */
[----:B------:R0:W1:Y:S02]  /*41d0*/  SHFL.DOWN P3, R26, R28, R27, R26 ;  /* 0x0800001b1c1a7389 */ /* 0x000064000006001a */
[----:B01----:R-:W-:Y:S05]  /*41e0*/  ENDCOLLECTIVE ;  /* 0x000000000000791b */ /* 0x003fea0003800000 */
.L_x_85:
        /* <DEDUP_REMOVED lines=8> */
.L_x_86:
[----:B------:R-:W-:Y:S02]  /*4270*/  MOV R28, R41 ;  /* 0x00000029001c7202 */ /* 0x000fe40000000f00 */
[----:B------:R-:W-:Y:S01]  /*4280*/  MOV R49, R26 ;  /* 0x0000001a00317202 */ /* 0x000fe20000000f00 */
[----:B------:R-:W-:-:S04]  /*4290*/  HFMA2 R26, -RZ, RZ, 0, 1.847743988037109375e-06 ;  /* 0x0000001fff1a7431 */ /* 0x000fc800000001ff */
[----:B------:R-:W-:-:S07]  /*42a0*/  FADD R46, R31, R49 ;  /* 0x000000311f2e7221 */ /* 0x000fce0000000000 */
[----:B------:R-:W-:Y:S05]  /*42b0*/  WARPSYNC.COLLECTIVE R29, `(.L_x_87) ;  /* 0x000000001d087348 */ /* 0x000fea0003c00000 */
[----:B------:R0:W1:Y:S02]  /*42c0*/  SHFL.DOWN P3, R26, R28, R27, R26 ;  /* 0x0800001b1c1a7389 */ /* 0x000064000006001a */
[----:B01----:R-:W-:Y:S05]  /*42d0*/  ENDCOLLECTIVE ;  /* 0x000000000000791b */ /* 0x003fea0003800000 */
.L_x_87:
        /* <DEDUP_REMOVED lines=8> */
.L_x_88:
[----:B------:R-:W-:Y:S02]  /*4360*/  MOV R28, R50 ;  /* 0x00000032001c7202 */ /* 0x000fe40000000f00 */
[----:B------:R-:W-:Y:S01]  /*4370*/  MOV R51, R26 ;  /* 0x0000001a00337202 */ /* 0x000fe20000000f00 */
[----:B------:R-:W-:-:S04]  /*4380*/  HFMA2 R26, -RZ, RZ, 0, 1.847743988037109375e-06 ;  /* 0x0000001fff1a7431 */ /* 0x000fc800000001ff */
[----:B------:R-:W-:-:S07]  /*4390*/  FADD R51, R46, R51 ;  /* 0x000000332e337221 */ /* 0x000fce0000000000 */
[----:B------:R-:W-:Y:S05]  /*43a0*/  WARPSYNC.COLLECTIVE R29, `(.L_x_89) ;  /* 0x000000001d087348 */ /* 0x000fea0003c00000 */
[----:B------:R0:W1:Y:S02]  /*43b0*/  SHFL.DOWN P3, R26, R28, R27, R26 ;  /* 0x0800001b1c1a7389 */ /* 0x000064000006001a */
[----:B01----:R-:W-:Y:S05]  /*43c0*/  ENDCOLLECTIVE ;  /* 0x000000000000791b */ /* 0x003fea0003800000 */
.L_x_89:
[----:B------:R-:W-:Y:S01]  /*43d0*/  HFMA2 R27, -RZ, RZ, 0, 0 ;  /* 0x00000000ff1b7431 */ /* 0x000fe200000001ff */
[----:B------:R-:W-:Y:S01]  /*43e0*/  MOV R28, R51 ;  /* 0x00000033001c7202 */ /* 0x000fe20000000f00 */
[----:B------:R-:W-:-:S07]  /*43f0*/  IMAD.MOV.U32 R47, RZ, RZ, R26 ;  /* 0x000000ffff2f7224 */ /* 0x000fce00078e001a */
[----:B------:R-:W-:Y:S05]  /*4400*/  WARPSYNC.COLLECTIVE R29, `(.L_x_90) ;  /* 0x000000001d087348 */ /* 0x000fea0003c00000 */
[----:B------:R0:W1:Y:S02]  /*4410*/  SHFL.IDX P3, R26, R28, R27, R20 ;  /* 0x0000001b1c1a7389 */ /* 0x0000640000060014 */
[----:B01----:R-:W-:Y:S05]  /*4420*/  ENDCOLLECTIVE ;  /* 0x000000000000791b */ /* 0x003fea0003800000 */
.L_x_90:
[----:B------:R-:W-:-:S05]  /*4430*/  FADD R47, R50, R47 ;  /* 0x0000002f322f7221 */ /* 0x000fca0000000000 */
[----:B------:R-:W-:Y:S02]  /*4440*/  MOV R28, R47 ;  /* 0x0000002f001c7202 */ /* 0x000fe40000000f00 */
[----:B------:R-:W-:-:S07]  /*4450*/  MOV R50, R26 ;  /* 0x0000001a00327202 */ /* 0x000fce0000000f00 */
[----:B------:R-:W-:Y:S05]  /*4460*/  WARPSYNC.COLLECTIVE R29, `(.L_x_91) ;  /* 0x000000001d087348 */ /* 0x000fea0003c00000 */
[----:B------:R0:W1:Y:S02]  /*4470*/  SHFL.IDX P3, R26, R28, R27, R20 ;  /* 0x0000001b1c1a7389 */ /* 0x0000640000060014 */
[----:B01----:R-:W-:Y:S05]  /*4480*/  ENDCOLLECTIVE ;  /* 0x000000000000791b */ /* 0x003fea0003800000 */
.L_x_91:
[----:B------:R-:W-:Y:S01]  /*4490*/  FFMA R31, R3, R23, R50 ;  /* 0x00000017031f7223 */ /* 0x000fe20000000032 */
[----:B------:R-:W0:Y:S01]  /*44a0*/  LDS.64 R20, [R25+0x510] ;  /* 0x0005100019147984 */ /* 0x000e220000000a00 */
[----:B------:R-:W-:Y:S02]  /*44b0*/  HFMA2 R27, -RZ, RZ, 0, 9.5367431640625e-07 ;  /* 0x00000010ff1b7431 */ /* 0x000fe400000001ff */
[----:B------:R-:W-:Y:S01]  /*44c0*/  IMAD.MOV.U32 R47, RZ, RZ, R26 ;  /* 0x000000ffff2f7224 */ /* 0x000fe200078e001a */
[----:B------:R-:W-:-:S03]  /*44d0*/  MOV R26, 0x1f ;  /* 0x0000001f001a7802 */ /* 0x000fc60000000f00 */
[----:B------:R-:W-:Y:S01]  /*44e0*/  FFMA R4, R4, R23, R47 ;  /* 0x0000001704047223 */ /* 0x000fe2000000002f */
[----:B0-----:R-:W-:-:S05]  /*44f0*/  HADD2.F32 R3, -RZ, R20.H0_H0 ;  /* 0x20000014ff037230 */ /* 0x001fca0000004100 */
[----:B------:R-:W-:Y:S01]  /*4500*/  FMUL R48, R3, R24 ;  /* 0x0000001803307220 */ /* 0x000fe20000400000 */
[----:B------:R-:W-:-:S04]  /*4510*/  HADD2.F32 R3, -RZ, R20.H1_H1 ;  /* 0x30000014ff037230 */ /* 0x000fc80000004100 */
[----:B------:R-:W-:Y:S01]  /*4520*/  MOV R28, R48 ;  /* 0x00000030001c7202 */ /* 0x000fe20000000f00 */
[----:B------:R-:W-:-:S07]  /*4530*/  FMUL R46, R3, R24 ;  /* 0x00000018032e7220 */ /* 0x000fce0000400000 */
[----:B------:R-:W-:Y:S05]  /*4540*/  WARPSYNC.COLLECTIVE R29, `(.L_x_92) ;  /* 0x000000001d087348 */ /* 0x000fea0003c00000 */
[----:B------:R0:W1:Y:S02]  /*4550*/  SHFL.DOWN P3, R26, R28, R27, R26 ;  /* 0x0800001b1c1a7389 */ /* 0x000064000006001a */
[----:B01----:R-:W-:Y:S05]  /*4560*/  ENDCOLLECTIVE ;  /* 0x000000000000791b */ /* 0x003fea0003800000 */
.L_x_92:
[----:B------:R-:W-:Y:S02]  /*4570*/  MOV R28, R46 ;  /* 0x0000002e001c7202 */ /* 0x000fe40000000f00 */
[----:B------:R-:W-:Y:S01]  /*4580*/  MOV R47, R26 ;  /* 0x0000001a002f7202 */ /* 0x000fe20000000f00 */
[----:B------:R-:W-:-:S04]  /*4590*/  IMAD.MOV.U32 R26, RZ, RZ, 0x1f ;  /* 0x0000001fff1a7424 */ /* 0x000fc800078e00ff */
[----:B------:R-:W-:-:S07]  /*45a0*/  FADD R2, R48, R47 ;  /* 0x0000002f30027221 */ /* 0x000fce0000000000 */
[----:B------:R-:W-:Y:S05]  /*45b0*/  WARPSYNC.COLLECTIVE R29, `(.L_x_93) ;  /* 0x000000001d087348 */ /* 0x000fea0003c00000 */
[----:B------:R0:W1:Y:S02]  /*45c0*/  SHFL.DOWN P3, R26, R28, R27, R26 ;  /* 0x0800001b1c1a7389 */ /* 0x000064000006001a */
[----:B01----:R-:W-:Y:S05]  /*45d0*/  ENDCOLLECTIVE ;  /* 0x000000000000791b */ /* 0x003fea0003800000 */
.L_x_93:
        /* <DEDUP_REMOVED lines=8> */
.L_x_94:
[----:B------:R-:W-:Y:S01]  /*4660*/  IMAD.MOV.U32 R28, RZ, RZ, R20 ;  /* 0x000000ffff1c7224 */ /* 0x000fe200078e0014 */
[----:B------:R-:W-:Y:S01]  /*4670*/  MOV R47, R26 ;  /* 0x0000001a002f7202 */ /* 0x000fe20000000f00 */
[----:B------:R-:W-:-:S04]  /*4680*/  HFMA2 R26, -RZ, RZ, 0, 1.847743988037109375e-06 ;  /* 0x0000001fff1a7431 */ /* 0x000fc800000001ff */
[----:B------:R-:W-:-:S07]  /*4690*/  FADD R47, R2, R47 ;  /* 0x0000002f022f7221 */ /* 0x000fce0000000000 */
[----:B------:R-:W-:Y:S05]  /*46a0*/  WARPSYNC.COLLECTIVE R29, `(.L_x_95) ;  /* 0x000000001d087348 */ /* 0x000fea0003c00000 */
[----:B------:R0:W1:Y:S02]  /*46b0*/  SHFL.DOWN P3, R26, R28, R27, R26 ;  /* 0x0800001b1c1a7389 */ /* 0x000064000006001a */
[----:B01----:R-:W-:Y:S05]  /*46c0*/  ENDCOLLECTIVE ;  /* 0x000000000000791b */ /* 0x003fea0003800000 */
.L_x_95:
        /* <DEDUP_REMOVED lines=8> */
.L_x_96:
[----:B------:R-:W-:Y:S01]  /*4750*/  MOV R28, R48 ;  /* 0x00000030001c7202 */ /* 0x000fe20000000f00 */
[----:B------:R-:W-:Y:S02]  /*4760*/  IMAD.MOV.U32 R50, RZ, RZ, R26 ;  /* 0x000000ffff327224 */ /* 0x000fe400078e001a */
[----:B------:R-:W-:Y:S02]  /*4770*/  HFMA2 R26, -RZ, RZ, 0, 1.847743988037109375e-06 ;  /* 0x0000001fff1a7431 */ /* 0x000fe400000001ff */
[----:B------:R-:W-:-:S07]  /*4780*/  FADD R3, R47, R50 ;  /* 0x000000322f037221 */ /* 0x000fce0000000000 */
[----:B------:R-:W-:Y:S05]  /*4790*/  WARPSYNC.COLLECTIVE R29, `(.L_x_97) ;  /* 0x000000001d087348 */ /* 0x000fea0003c00000 */
[----:B------:R0:W1:Y:S02]  /*47a0*/  SHFL.DOWN P3, R26, R28, R27, R26 ;  /* 0x0800001b1c1a7389 */ /* 0x000064000006001a */
[----:B01----:R-:W-:Y:S05]  /*47b0*/  ENDCOLLECTIVE ;  /* 0x000000000000791b */ /* 0x003fea0003800000 */
.L_x_97:
[----:B------:R-:W-:Y:S01]  /*47c0*/  HFMA2 R27, -RZ, RZ, 0, 1.1920928955078125e-07 ;  /* 0x00000002ff1b7431 */ /* 0x000fe200000001ff */
[----:B------:R-:W-:Y:S02]  /*47d0*/  MOV R28, R3 ;  /* 0x00000003001c7202 */ /* 0x000fe40000000f00 */
[----:B------:R-:W-:Y:S01]  /*47e0*/  MOV R49, R26 ;  /* 0x0000001a00317202 */ /* 0x000fe20000000f00 */
[----:B------:R-:W-:-:S04]  /*47f0*/  IMAD.MOV.U32 R26, RZ, RZ, 0x1f ;  /* 0x0000001fff1a7424 */ /* 0x000fc800078e00ff */
[----:B------:R-:W-:-:S07]  /*4800*/  FADD R2, R48, R49 ;  /* 0x0000003130027221 */ /* 0x000fce0000000000 */
[----:B------:R-:W-:Y:S05]  /*4810*/  WARPSYNC.COLLECTIVE R29, `(.L_x_98) ;  /* 0x000000001d087348 */ /* 0x000fea0003c00000 */
[----:B------:R0:W1:Y:S02]  /*4820*/  SHFL.DOWN P3, R26, R28, R27, R26 ;  /* 0x0800001b1c1a7389 */ /* 0x000064000006001a */
[----:B01----:R-:W-:Y:S05]  /*4830*/  ENDCOLLECTIVE ;  /* 0x000000000000791b */ /* 0x003fea0003800000 */
.L_x_98:
[----:B------:R-:W-:Y:S02]  /*4840*/  MOV R28, R2 ;  /* 0x00000002001c7202 */ /* 0x000fe40000000f00 */
[----:B------:R-:W-:Y:S01]  /*4850*/  MOV R52, R26 ;  /* 0x0000001a00347202 */ /* 0x000fe20000000f00 */
[----:B------:R-:W-:-:S04]  /*4860*/  HFMA2 R26, -RZ, RZ, 0, 1.847743988037109375e-06 ;  /* 0x0000001fff1a7431 */ /* 0x000fc800000001ff */
[----:B------:R-:W-:Y:S01]  /*4870*/  FADD R46, R3, R52 ;  /* 0x00000034032e7221 */ /* 0x000fe20000000000 */
[--C-:B------:R-:W-:Y:S02]  /*4880*/  HADD2.F32 R3, -RZ, R21.reuse.H0_H0 ;  /* 0x20000015ff037230 */ /* 0x100fe40000004100 */
[----:B------:R-:W-:-:S07]  /*4890*/  HADD2.F32 R21, -RZ, R21.H1_H1 ;  /* 0x30000015ff157230 */ /* 0x000fce0000004100 */
[----:B------:R-:W-:Y:S05]  /*48a0*/  WARPSYNC.COLLECTIVE R29, `(.L_x_99) ;  /* 0x000000001d087348 */ /* 0x000fea0003c00000 */
[----:B------:R0:W1:Y:S02]  /*48b0*/  SHFL.DOWN P3, R26, R28, R27, R26 ;  /* 0x0800001b1c1a7389 */ /* 0x000064000006001a */
[----:B01----:R-:W-:Y:S05]  /*48c0*/  ENDCOLLECTIVE ;  /* 0x000000000000791b */ /* 0x003fea0003800000 */
.L_x_99:
[-C--:B------:R-:W-:Y:S01]  /*48d0*/  FMUL R3, R3, R24.reuse ;  /* 0x0000001803037220 */ /* 0x080fe20000400000 */
[----:B------:R-:W-:Y:S01]  /*48e0*/  FMUL R50, R21, R24 ;  /* 0x0000001815327220 */ /* 0x000fe20000400000 */
        /* <DEDUP_REMOVED lines=8> */
.L_x_100:
[----:B------:R-:W-:Y:S02]  /*4970*/  MOV R28, R20 ;  /* 0x00000014001c7202 */ /* 0x000fe40000000f00 */
[----:B------:R-:W-:Y:S01]  /*4980*/  MOV R49, R26 ;  /* 0x0000001a00317202 */ /* 0x000fe20000000f00 */
[----:B------:R-:W-:-:S04]  /*4990*/  HFMA2 R26, -RZ, RZ, 0, 1.847743988037109375e-06 ;  /* 0x0000001fff1a7431 */ /* 0x000fc800000001ff */
[----:B------:R-:W-:-:S07]  /*49a0*/  FADD R49, R46, R49 ;  /* 0x000000312e317221 */ /* 0x000fce0000000000 */
[----:B------:R-:W-:Y:S05]  /*49b0*/  WARPSYNC.COLLECTIVE R29, `(.L_x_101) ;  /* 0x000000001d087348 */ /* 0x000fea0003c00000 */
[----:B------:R0:W1:Y:S02]  /*49c0*/  SHFL.DOWN P3, R26, R28, R27, R26 ;  /* 0x0800001b1c1a7389 */ /* 0x000064000006001a */
[----:B01----:R-:W-:Y:S05]  /*49d0*/  ENDCOLLECTIVE ;  /* 0x000000000000791b */ /* 0x003fea0003800000 */
.L_x_101:
[----:B------:R-:W-:Y:S02]  /*49e0*/  HFMA2 R27, -RZ, RZ, 0, 0 ;  /* 0x00000000ff1b7431 */ /* 0x000fe400000001ff */
[----:B------:R-:W-:Y:S01]  /*49f0*/  IMAD.MOV.U32 R28, RZ, RZ, R49 ;  /* 0x000000ffff1c7224 */ /* 0x000fe200078e0031 */
[----:B------:R-:W-:-:S05]  /*4a00*/  MOV R41, R26 ;  /* 0x0000001a00297202 */ /* 0x000fca0000000f00 */
[----:B------:R-:W-:Y:S01]  /*4a10*/  FADD R41, R20, R41 ;  /* 0x0000002914297221 */ /* 0x000fe20000000000 */
[----:B------:R-:W-:-:S07]  /*4a20*/  MOV R20, 0x1f ;  /* 0x0000001f00147802 */ /* 0x000fce0000000f00 */
[----:B------:R-:W-:Y:S05]  /*4a30*/  WARPSYNC.COLLECTIVE R29, `(.L_x_102) ;  /* 0x000000001d087348 */ /* 0x000fea0003c00000 */
[----:B------:R0:W1:Y:S02]  /*4a40*/  SHFL.IDX P3, R26, R28, R27, R20 ;  /* 0x0000001b1c1a7389 */ /* 0x0000640000060014 */
[----:B01----:R-:W-:Y:S05]  /*4a50*/  ENDCOLLECTIVE ;  /* 0x000000000000791b */ /* 0x003fea0003800000 */
.L_x_102:
[----:B------:R-:W-:Y:S02]  /*4a60*/  MOV R28, R41 ;  /* 0x00000029001c7202 */ /* 0x000fe40000000f00 */
[----:B------:R-:W-:-:S07]  /*4a70*/  MOV R52, R26 ;  /* 0x0000001a00347202 */ /* 0x000fce0000000f00 */
[----:B------:R-:W-:Y:S05]  /*4a80*/  WARPSYNC.COLLECTIVE R29, `(.L_x_103) ;  /* 0x000000001d087348 */ /* 0x000fea0003c00000 */
[----:B------:R0:W1:Y:S02]  /*4a90*/  SHFL.IDX P3, R26, R28, R27, R20 ;  /* 0x0000001b1c1a7389 */ /* 0x0000640000060014 */
[----:B01----:R-:W-:Y:S05]  /*4aa0*/  ENDCOLLECTIVE ;  /* 0x000000000000791b */ /* 0x003fea0003800000 */
.L_x_103:
[----:B------:R-:W-:Y:S01]  /*4ab0*/  FFMA R5, R5, R23, R52 ;  /* 0x0000001705057223 */ /* 0x000fe20000000034 */
[----:B------:R-:W-:Y:S01]  /*4ac0*/  MOV R28, R3 ;  /* 0x00000003001c7202 */ /* 0x000fe20000000f00 */
[----:B------:R-:W-:Y:S02]  /*4ad0*/  IMAD.MOV.U32 R27, RZ, RZ, 0x10 ;  /* 0x00000010ff1b7424 */ /* 0x000fe400078e00ff */
[----:B------:R-:W-:Y:S01]  /*4ae0*/  FFMA R6, R6, R23, R26 ;  /* 0x0000001706067223 */ /* 0x000fe2000000001a */
[----:B------:R-:W-:-:S07]  /*4af0*/  HFMA2 R26, -RZ, RZ, 0, 1.847743988037109375e-06 ;  /* 0x0000001fff1a7431 */ /* 0x000fce00000001ff */
[----:B------:R-:W-:Y:S05]  /*4b00*/  WARPSYNC.COLLECTIVE R29, `(.L_x_104) ;  /* 0x000000001d087348 */ /* 0x000fea0003c00000 */
[----:B------:R0:W1:Y:S02]  /*4b10*/  SHFL.DOWN P3, R26, R28, R27, R26 ;  /* 0x0800001b1c1a7389 */ /* 0x000064000006001a */
[----:B01----:R-:W-:Y:S05]  /*4b20*/  ENDCOLLECTIVE ;  /* 0x000000000000791b */ /* 0x003fea0003800000 */
.L_x_104:
[----:B------:R-:W-:Y:S02]  /*4b30*/  MOV R28, R50 ;  /* 0x00000032001c7202 */ /* 0x000fe40000000f00 */
[----:B------:R-:W-:Y:S01]  /*4b40*/  MOV R48, R26 ;  /* 0x0000001a00307202 */ /* 0x000fe20000000f00 */
[----:B------:R-:W-:-:S04]  /*4b50*/  HFMA2 R26, -RZ, RZ, 0, 1.847743988037109375e-06 ;  /* 0x0000001fff1a7431 */ /* 0x000fc800000001ff */
[----:B------:R-:W-:-:S07]  /*4b60*/  FADD R2, R3, R48 ;  /* 0x0000003003027221 */ /* 0x000fce0000000000 */
[----:B------:R-:W-:Y:S05]  /*4b70*/  WARPSYNC.COLLECTIVE R29, `(.L_x_105) ;  /* 0x000000001d087348 */ /* 0x000fea0003c00000 */
[----:B------:R0:W1:Y:S02]  /*4b80*/  SHFL.DOWN P3, R26, R28, R27, R26 ;  /* 0x0800001b1c1a7389 */ /* 0x000064000006001a */
[----:B01----:R-:W-:Y:S05]  /*4b90*/  ENDCOLLECTIVE ;  /* 0x000000000000791b */ /* 0x003fea0003800000 */
.L_x_105:
[----:B------:R-:W-:Y:S02]  /*4ba0*/  HFMA2 R27, -RZ, RZ, 0, 4.76837158203125e-07 ;  /* 0x00000008ff1b7431 */ /* 0x000fe400000001ff */
[----:B------:R-:W-:Y:S01]  /*4bb0*/  IMAD.MOV.U32 R28, RZ, RZ, R2 ;  /* 0x000000ffff1c7224 */ /* 0x000fe200078e0002 */
[----:B------:R-:W-:Y:S02]  /*4bc0*/  MOV R21, R26 ;  /* 0x0000001a00157202 */ /* 0x000fe40000000f00 */
[----:B------:R-:W-:-:S03]  /*4bd0*/  MOV R26, 0x1f ;  /* 0x0000001f001a7802 */ /* 0x000fc60000000f00 */
[----:B------:R-:W-:-:S07]  /*4be0*/  FADD R48, R50, R21 ;  /* 0x0000001532307221 */ /* 0x000fce0000000000 */
[----:B------:R-:W-:Y:S05]  /*4bf0*/  WARPSYNC.COLLECTIVE R29, `(.L_x_106) ;  /* 0x000000001d087348 */ /* 0x000fea0003c00000 */
[----:B------:R0:W1:Y:S02]  /*4c00*/  SHFL.DOWN P3, R26, R28, R27, R26 ;  /* 0x0800001b1c1a7389 */ /* 0x000064000006001a */
[----:B01----:R-:W-:Y:S05]  /*4c10*/  ENDCOLLECTIVE ;  /* 0x000000000000791b */ /* 0x003fea0003800000 */
.L_x_106:
[----:B------:R-:W-:Y:S02]  /*4c20*/  MOV R28, R48 ;  /* 0x00000030001c7202 */ /* 0x000fe40000000f00 */
[----:B------:R-:W-:Y:S01]  /*4c30*/  MOV R51, R26 ;  /* 0x0000001a00337202 */ /* 0x000fe20000000f00 */
[----:B------:R-:W-:-:S04]  /*4c40*/  HFMA2 R26, -RZ, RZ, 0, 1.847743988037109375e-06 ;  /* 0x0000001fff1a7431 */ /* 0x000fc800000001ff */
[----:B------:R-:W-:Y:S02]  /*4c50*/  FADD R46, R2, R51 ;  /* 0x00000033022e7221 */ /* 0x000fe40000000000 */
[----:B------:R0:W1:Y:S05]  /*4c60*/  LDS.64 R2, [R25+0x518] ;  /* 0x0005180019027984 */ /* 0x00006a0000000a00 */
[----:B01----:R-:W-:Y:S05]  /*4c70*/  WARPSYNC.COLLECTIVE R29, `(.L_x_107) ;  /* 0x000000001d087348 */ /* 0x003fea0003c00000 */
[----:B------:R2:W3:Y:S02]  /*4c80*/  SHFL.DOWN P3, R26, R28, R27, R26 ;  /* 0x0800001b1c1a7389 */ /* 0x0004e4000006001a */
[----:B0123--:R-:W-:Y:S05]  /*4c90*/  ENDCOLLECTIVE ;  /* 0x000000000000791b */ /* 0x00ffea0003800000 */
.L_x_107:
[----:B------:R-:W-:Y:S01]  /*4ca0*/  HFMA2 R27, -RZ, RZ, 0, 2.384185791015625e-07 ;  /* 0x00000004ff1b7431 */ /* 0x000fe200000001ff */
[----:B------:R-:W-:Y:S01]  /*4cb0*/  MOV R28, R46 ;  /* 0x0000002e001c7202 */ /* 0x000fe20000000f00 */
[----:B------:R-:W-:Y:S01]  /*4cc0*/  IMAD.MOV.U32 R21, RZ, RZ, R26 ;  /* 0x000000ffff157224 */ /* 0x000fe200078e001a */
[----:B------:R-:W-:-:S03]  /*4cd0*/  MOV R26, 0x1f ;  /* 0x0000001f001a7802 */ /* 0x000fc60000000f00 */
[----:B------:R-:W-:-:S07]  /*4ce0*/  FADD R21, R48, R21 ;  /* 0x0000001530157221 */ /* 0x000fce0000000000 */
[----:B------:R-:W-:Y:S05]  /*4cf0*/  WARPSYNC.COLLECTIVE R29, `(.L_x_108) ;  /* 0x000000001d087348 */ /* 0x000fea0003c00000 */
[----:B------:R0:W1:Y:S02]  /*4d00*/  SHFL.DOWN P3, R26, R28, R27, R26 ;  /* 0x0800001b1c1a7389 */ /* 0x000064000006001a */
[----:B01----:R-:W-:Y:S05]  /*4d10*/  ENDCOLLECTIVE ;  /* 0x000000000000791b */ /* 0x003fea0003800000 */
.L_x_108:
[----:B------:R-:W-:Y:S02]  /*4d20*/  MOV R28, R21 ;  /* 0x00000015001c7202 */ /* 0x000fe40000000f00 */
[----:B------:R-:W-:Y:S01]  /*4d30*/  MOV R51, R26 ;  /* 0x0000001a00337202 */ /* 0x000fe20000000f00 */
[----:B------:R-:W-:-:S04]  /*4d40*/  IMAD.MOV.U32 R26, RZ, RZ, 0x1f ;  /* 0x0000001fff1a7424 */ /* 0x000fc800078e00ff */
[----:B------:R-:W-:-:S07]  /*4d50*/  FADD R20, R46, R51 ;  /* 0x000000332e147221 */ /* 0x000fce0000000000 */
[----:B------:R-:W-:Y:S05]  /*4d60*/  WARPSYNC.COLLECTIVE R29, `(.L_x_109) ;  /* 0x000000001d087348 */ /* 0x000fea0003c00000 */
[----:B------:R0:W1:Y:S02]  /*4d70*/  SHFL.DOWN P3, R26, R28, R27, R26 ;  /* 0x0800001b1c1a7389 */ /* 0x000064000006001a */
[----:B01----:R-:W-:Y:S05]  /*4d80*/  ENDCOLLECTIVE ;  /* 0x000000000000791b */ /* 0x003fea0003800000 */
.L_x_109:
[----:B------:R-:W-:Y:S01]  /*4d90*/  HFMA2 R27, -RZ, RZ, 0, 1.1920928955078125e-07 ;  /* 0x00000002ff1b7431 */ /* 0x000fe200000001ff */
[----:B------:R-:W-:Y:S02]  /*4da0*/  MOV R28, R20 ;  /* 0x00000014001c7202 */ /* 0x000fe40000000f00 */
[----:B------:R-:W-:Y:S02]  /*4db0*/  MOV R52, R26 ;  /* 0x0000001a00347202 */ /* 0x000fe40000000f00 */
[----:B------:R-:W-:-:S03]  /*4dc0*/  MOV R26, 0x1f ;  /* 0x0000001f001a7802 */ /* 0x000fc60000000f00 */
[----:B------:R-:W-:Y:S01]  /*4dd0*/  FADD R52, R21, R52 ;  /* 0x0000003415347221 */ /* 0x000fe20000000000 */
[----:B------:R-:W-:-:S07]  /*4de0*/  HADD2.F32 R21, -RZ, R2.H1_H1 ;  /* 0x30000002ff157230 */ /* 0x000fce0000004100 */
[----:B------:R-:W-:Y:S05]  /*4df0*/  WARPSYNC.COLLECTIVE R29, `(.L_x_110) ;  /* 0x000000001d087348 */ /* 0x000fea0003c00000 */
[----:B------:R0:W1:Y:S02]  /*4e00*/  SHFL.DOWN P3, R26, R28, R27, R26 ;  /* 0x0800001b1c1a7389 */ /* 0x000064000006001a */
[----:B01----:R-:W-:Y:S05]  /*4e10*/  ENDCOLLECTIVE ;  /* 0x000000000000791b */ /* 0x003fea0003800000 */
.L_x_110:
[----:B------:R-:W-:Y:S01]  /*4e20*/  FMUL R48, R21, R24 ;  /* 0x0000001815307220 */ /* 0x000fe20000400000 */
[----:B------:R-:W-:Y:S01]  /*4e30*/  IMAD.MOV.U32 R28, RZ, RZ, R52 ;  /* 0x000000ffff1c7224 */ /* 0x000fe200078e0034 */
[----:B------:R-:W-:Y:S01]  /*4e40*/  MOV R53, R26 ;  /* 0x0000001a00357202 */ /* 0x000fe20000000f00 */
[----:B------:R-:W-:-:S04]  /*4e50*/  HFMA2 R26, -RZ, RZ, 0, 1.847743988037109375e-06 ;  /* 0x0000001fff1a7431 */ /* 0x000fc800000001ff */
[----:B------:R-:W-:Y:S01]  /*4e60*/  FADD R49, R20, R53 ;  /* 0x0000003514317221 */ /* 0x000fe20000000000 */
[----:B------:R-:W-:-:S07]  /*4e70*/  IMAD.MOV.U32 R20, RZ, RZ, 0x1f ;  /* 0x0000001fff147424 */ /* 0x000fce00078e00ff */
[----:B------:R-:W-:Y:S05]  /*4e80*/  WARPSYNC.COLLECTIVE R29, `(.L_x_111) ;  /* 0x000000001d087348 */ /* 0x000fea0003c00000 */
[----:B------:R0:W1:Y:S02]  /*4e90*/  SHFL.DOWN P3, R26, R28, R27, R26 ;  /* 0x0800001b1c1a7389 */ /* 0x000064000006001a */
[----:B01----:R-:W-:Y:S05]  /*4ea0*/  ENDCOLLECTIVE ;  /* 0x000000000000791b */ /* 0x003fea0003800000 */
.L_x_111:
        /* <DEDUP_REMOVED lines=8> */
.L_x_112:
[----:B------:R-:W-:Y:S01]  /*4f30*/  MOV R28, R50 ;  /* 0x00000032001c7202 */ /* 0x000fe20000000f00 */
[----:B------:R-:W-:Y:S02]  /*4f40*/  IMAD.MOV.U32 R47, RZ, RZ, R26 ;  /* 0x000000ffff2f7224 */ /* 0x000fe400078e001a */
[----:B------:R-:W-:Y:S02]  /*4f50*/  HFMA2 R26, -RZ, RZ, 0, 1.847743988037109375e-06 ;  /* 0x0000001fff1a7431 */ /* 0x000fe400000001ff */
[----:B------:R-:W-:-:S07]  /*4f60*/  FADD R47, R49, R47 ;  /* 0x0000002f312f7221 */ /* 0x000fce0000000000 */
[----:B------:R-:W-:Y:S05]  /*4f70*/  WARPSYNC.COLLECTIVE R29, `(.L_x_113) ;  /* 0x000000001d087348 */ /* 0x000fea0003c00000 */
[----:B------:R0:W1:Y:S02]  /*4f80*/  SHFL.DOWN P3, R26, R28, R27, R26 ;  /* 0x0800001b1c1a7389 */ /* 0x000064000006001a */
[----:B01----:R-:W-:Y:S05]  /*4f90*/  ENDCOLLECTIVE ;  /* 0x000000000000791b */ /* 0x003fea0003800000 */
.L_x_113:
[----:B------:R-:W-:Y:S01]  /*4fa0*/  HFMA2 R27, -RZ, RZ, 0, 0 ;  /* 0x00000000ff1b7431 */ /* 0x000fe200000001ff */
[----:B------:R-:W-:Y:S02]  /*4fb0*/  MOV R28, R47 ;  /* 0x0000002f001c7202 */ /* 0x000fe40000000f00 */
[----:B------:R-:W-:-:S07]  /*4fc0*/  MOV R51, R26 ;  /* 0x0000001a00337202 */ /* 0x000fce0000000f00 */
[----:B------:R-:W-:Y:S05]  /*4fd0*/  WARPSYNC.COLLECTIVE R29, `(.L_x_114) ;  /* 0x000000001d087348 */ /* 0x000fea0003c00000 */
[----:B------:R0:W1:Y:S02]  /*4fe0*/  SHFL.IDX P3, R26, R28, R27, R20 ;  /* 0x0000001b1c1a7389 */ /* 0x0000640000060014 */
[----:B01----:R-:W-:Y:S05]  /*4ff0*/  ENDCOLLECTIVE ;  /* 0x000000000000791b */ /* 0x003fea0003800000 */
.L_x_114:
[----:B------:R-:W-:Y:S01]  /*5000*/  FADD R46, R50, R51 ;  /* 0x00000033322e7221 */ /* 0x000fe20000000000 */
[----:B------:R-:W-:-:S05]  /*5010*/  HADD2.F32 R51, -RZ, R2.H0_H0 ;  /* 0x20000002ff337230 */ /* 0x000fca0000004100 */
[----:B------:R-:W-:Y:S01]  /*5020*/  FMUL R51, R51, R24 ;  /* 0x0000001833337220 */ /* 0x000fe20000400000 */
[----:B------:R-:W-:Y:S02]  /*5030*/  MOV R28, R46 ;  /* 0x0000002e001c7202 */ /* 0x000fe40000000f00 */
[----:B------:R-:W-:-:S07]  /*5040*/  MOV R47, R26 ;  /* 0x0000001a002f7202 */ /* 0x000fce0000000f00 */
[----:B------:R-:W-:Y:S05]  /*5050*/  WARPSYNC.COLLECTIVE R29, `(.L_x_115) ;  /* 0x000000001d087348 */ /* 0x000fea0003c00000 */
[----:B------:R0:W1:Y:S02]  /*5060*/  SHFL.IDX P3, R26, R28, R27, R20 ;  /* 0x0000001b1c1a7389 */ /* 0x0000640000060014 */
[----:B01----:R-:W-:Y:S05]  /*5070*/  ENDCOLLECTIVE ;  /* 0x000000000000791b */ /* 0x003fea0003800000 */
.L_x_115:
        /* <DEDUP_REMOVED lines=8> */
.L_x_116:
[----:B------:R-:W-:Y:S01]  /*5100*/  MOV R28, R48 ;  /* 0x00000030001c7202 */ /* 0x000fe20000000f00 */
[----:B------:R-:W-:Y:S02]  /*5110*/  IMAD.MOV.U32 R46, RZ, RZ, R26 ;  /* 0x000000ffff2e7224 */ /* 0x000fe400078e001a */
[----:B------:R-:W-:Y:S02]  /*5120*/  HFMA2 R26, -RZ, RZ, 0, 1.847743988037109375e-06 ;  /* 0x0000001fff1a7431 */ /* 0x000fe400000001ff */
[----:B------:R-:W-:-:S07]  /*5130*/  FADD R46, R51, R46 ;  /* 0x0000002e332e7221 */ /* 0x000fce0000000000 */
[----:B------:R-:W-:Y:S05]  /*5140*/  WARPSYNC.COLLECTIVE R29, `(.L_x_117) ;  /* 0x000000001d087348 */ /* 0x000fea0003c00000 */
[----:B------:R0:W1:Y:S02]  /*5150*/  SHFL.DOWN P3, R26, R28, R27, R26 ;  /* 0x0800001b1c1a7389 */ /* 0x000064000006001a */
[----:B01----:R-:W-:Y:S05]  /*5160*/  ENDCOLLECTIVE ;  /* 0x000000000000791b */ /* 0x003fea0003800000 */
.L_x_117:
[----:B------:R-:W-:Y:S01]  /*5170*/  HFMA2 R27, -RZ, RZ, 0, 4.76837158203125e-07 ;  /* 0x00000008ff1b7431 */ /* 0x000fe200000001ff */
[----:B------:R-:W-:Y:S02]  /*5180*/  MOV R28, R46 ;  /* 0x0000002e001c7202 */ /* 0x000fe40000000f00 */
[----:B------:R-:W-:Y:S01]  /*5190*/  MOV R41, R26 ;  /* 0x0000001a00297202 */ /* 0x000fe20000000f00 */
[----:B------:R-:W-:-:S04]  /*51a0*/  IMAD.MOV.U32 R26, RZ, RZ, 0x1f ;  /* 0x0000001fff1a7424 */ /* 0x000fc800078e00ff */
[----:B------:R-:W-:-:S07]  /*51b0*/  FADD R41, R48, R41 ;  /* 0x0000002930297221 */ /* 0x000fce0000000000 */
[----:B------:R-:W-:Y:S05]  /*51c0*/  WARPSYNC.COLLECTIVE R29, `(.L_x_118) ;  /* 0x000000001d087348 */ /* 0x000fea0003c00000 */
[----:B------:R0:W1:Y:S02]  /*51d0*/  SHFL.DOWN P3, R26, R28, R27, R26 ;  /* 0x0800001b1c1a7389 */ /* 0x000064000006001a */
[----:B01----:R-:W-:Y:S05]  /*51e0*/  ENDCOLLECTIVE ;  /* 0x000000000000791b */ /* 0x003fea0003800000 */
.L_x_118:
[----:B------:R-:W-:Y:S02]  /*51f0*/  MOV R28, R41 ;  /* 0x00000029001c7202 */ /* 0x000fe40000000f00 */
[----:B------:R-:W-:Y:S01]  /*5200*/  MOV R25, R26 ;  /* 0x0000001a00197202 */ /* 0x000fe20000000f00 */
[----:B------:R-:W-:-:S04]  /*5210*/  HFMA2 R26, -RZ, RZ, 0, 1.847743988037109375e-06 ;  /* 0x0000001fff1a7431 */ /* 0x000fc800000001ff */
[----:B------:R-:W-:-:S07]  /*5220*/  FADD R25, R46, R25 ;  /* 0x000000192e197221 */ /* 0x000fce0000000000 */
[----:B------:R-:W-:Y:S05]  /*5230*/  WARPSYNC.COLLECTIVE R29, `(.L_x_119) ;  /* 0x000000001d087348 */ /* 0x000fea0003c00000 */
[----:B------:R0:W1:Y:S02]  /*5240*/  SHFL.DOWN P3, R26, R28, R27, R26 ;  /* 0x0800001b1c1a7389 */ /* 0x000064000006001a */
[----:B01----:R-:W-:Y:S05]  /*5250*/  ENDCOLLECTIVE ;  /* 0x000000000000791b */ /* 0x003fea0003800000 */
.L_x_119:
        /* <DEDUP_REMOVED lines=8> */
.L_x_120:
[----:B------:R-:W-:Y:S02]  /*52e0*/  MOV R28, R20 ;  /* 0x00000014001c7202 */ /* 0x000fe40000000f00 */
[----:B------:R-:W-:Y:S01]  /*52f0*/  MOV R2, R26 ;  /* 0x0000001a00027202 */ /* 0x000fe20000000f00 */
[----:B------:R-:W-:-:S04]  /*5300*/  HFMA2 R26, -RZ, RZ, 0, 1.847743988037109375e-06 ;  /* 0x0000001fff1a7431 */ /* 0x000fc800000001ff */
[----:B------:R-:W-:-:S07]  /*5310*/  FADD R2, R25, R2 ;  /* 0x0000000219027221 */ /* 0x000fce0000000000 */
[----:B------:R-:W-:Y:S05]  /*5320*/  WARPSYNC.COLLECTIVE R29, `(.L_x_121) ;  /* 0x000000001d087348 */ /* 0x000fea0003c00000 */
[----:B------:R0:W1:Y:S02]  /*5330*/  SHFL.DOWN P3, R26, R28, R27, R26 ;  /* 0x0800001b1c1a7389 */ /* 0x000064000006001a */
[----:B01----:R-:W-:Y:S05]  /*5340*/  ENDCOLLECTIVE ;  /* 0x000000000000791b */ /* 0x003fea0003800000 */
.L_x_121:
[----:B------:R-:W-:Y:S02]  /*5350*/  HFMA2 R27, -RZ, RZ, 0, 1.1920928955078125e-07 ;  /* 0x00000002ff1b7431 */ /* 0x000fe400000001ff */
[----:B------:R-:W-:Y:S01]  /*5360*/  IMAD.MOV.U32 R28, RZ, RZ, R2 ;  /* 0x000000ffff1c7224 */ /* 0x000fe200078e0002 */
[----:B------:R-:W-:Y:S02]  /*5370*/  MOV R21, R26 ;  /* 0x0000001a00157202 */ /* 0x000fe40000000f00 */
[----:B------:R-:W-:-:S03]  /*5380*/  MOV R26, 0x1f ;  /* 0x0000001f001a7802 */ /* 0x000fc60000000f00 */
[----:B------:R-:W-:Y:S01]  /*5390*/  FADD R21, R20, R21 ;  /* 0x0000001514157221 */ /* 0x000fe20000000000 */
[----:B------:R-:W-:-:S07]  /*53a0*/  MOV R20, 0x1f ;  /* 0x0000001f00147802 */ /* 0x000fce0000000f00 */
[----:B------:R-:W-:Y:S05]  /*53b0*/  WARPSYNC.COLLECTIVE R29, `(.L_x_122) ;  /* 0x000000001d087348 */ /* 0x000fea0003c00000 */
[----:B------:R0:W1:Y:S02]  /*53c0*/  SHFL.DOWN P3, R26, R28, R27, R26 ;  /* 0x0800001b1c1a7389 */ /* 0x000064000006001a */
[----:B01----:R-:W-:Y:S05]  /*53d0*/  ENDCOLLECTIVE ;  /* 0x000000000000791b */ /* 0x003fea0003800000 */
.L_x_122:
[----:B------:R-:W-:Y:S02]  /*53e0*/  MOV R28, R21 ;  /* 0x00000015001c7202 */ /* 0x000fe40000000f00 */
[----:B------:R-:W-:Y:S01]  /*53f0*/  MOV R49, R26 ;  /* 0x0000001a00317202 */ /* 0x000fe20000000f00 */
[----:B------:R-:W-:-:S04]  /*5400*/  HFMA2 R26, -RZ, RZ, 0, 1.847743988037109375e-06 ;  /* 0x0000001fff1a7431 */ /* 0x000fc800000001ff */
[----:B------:R-:W-:-:S07]  /*5410*/  FADD R49, R2, R49 ;  /* 0x0000003102317221 */ /* 0x000fce0000000000 */
[----:B------:R-:W-:Y:S05]  /*5420*/  WARPSYNC.COLLECTIVE R29, `(.L_x_123) ;  /* 0x000000001d087348 */ /* 0x000fea0003c00000 */
[----:B------:R0:W1:Y:S02]  /*5430*/  SHFL.DOWN P3, R26, R28, R27, R26 ;  /* 0x0800001b1c1a7389 */ /* 0x000064000006001a */
[----:B01----:R-:W-:Y:S05]  /*5440*/  ENDCOLLECTIVE ;  /* 0x000000000000791b */ /* 0x003fea0003800000 */
.L_x_123:
[----:B------:R-:W-:Y:S01]  /*5450*/  HFMA2 R27, -RZ, RZ, 0, 5.9604644775390625e-08 ;  /* 0x00000001ff1b7431 */ /* 0x000fe200000001ff */
[----:B------:R-:W-:Y:S01]  /*5460*/  MOV R28, R49 ;  /* 0x00000031001c7202 */ /* 0x000fe20000000f00 */
[----:B------:R-:W-:Y:S01]  /*5470*/  IMAD.MOV.U32 R48, RZ, RZ, R26 ;  /* 0x000000ffff307224 */ /* 0x000fe200078e001a */
[----:B------:R-:W-:-:S03]  /*5480*/  MOV R26, 0x1f ;  /* 0x0000001f001a7802 */ /* 0x000fc60000000f00 */
[----:B------:R-:W-:Y:S01]  /*5490*/  FADD R48, R21, R48 ;  /* 0x0000003015307221 */ /* 0x000fe20000000000 */
[----:B------:R-:W-:-:S07]  /*54a0*/  HADD2.F32 R21, -RZ, R3.H0_H0 ;  /* 0x20000003ff157230 */ /* 0x000fce0000004100 */
[----:B------:R-:W-:Y:S05]  /*54b0*/  WARPSYNC.COLLECTIVE R29, `(.L_x_124) ;  /* 0x000000001d087348 */ /* 0x000fea0003c00000 */
[----:B------:R0:W1:Y:S02]  /*54c0*/  SHFL.DOWN P3, R26, R28, R27, R26 ;  /* 0x0800001b1c1a7389 */ /* 0x000064000006001a */
[----:B01----:R-:W-:Y:S05]  /*54d0*/  ENDCOLLECTIVE ;  /* 0x000000000000791b */ /* 0x003fea0003800000 */
.L_x_124:
[----:B------:R-:W-:Y:S01]  /*54e0*/  HADD2.F32 R3, -RZ, R3.H1_H1 ;  /* 0x30000003ff037230 */ /* 0x000fe20000004100 */
[----:B------:R-:W-:Y:S02]  /*54f0*/  MOV R28, R48 ;  /* 0x00000030001c7202 */ /* 0x000fe40000000f00 */
[----:B------:R-:W-:Y:S01]  /*5500*/  MOV R52, R26 ;  /* 0x0000001a00347202 */ /* 0x000fe20000000f00 */
[----:B------:R-:W-:-:S04]  /*5510*/  IMAD.MOV.U32 R26, RZ, RZ, 0x1f ;  /* 0x0000001fff1a7424 */ /* 0x000fc800078e00ff */
[----:B------:R-:W-:Y:S01]  /*5520*/  FADD R41, R49, R52 ;  /* 0x0000003431297221 */ /* 0x000fe20000000000 */
[----:B------:R-:W-:-:S07]  /*5530*/  FMUL R52, R21, R24 ;  /* 0x0000001815347220 */ /* 0x000fce0000400000 */
[----:B------:R-:W-:Y:S05]  /*5540*/  WARPSYNC.COLLECTIVE R29, `(.L_x_125) ;  /* 0x000000001d087348 */ /* 0x000fea0003c00000 */
[----:B------:R0:W1:Y:S02]  /*5550*/  SHFL.DOWN P3, R26, R28, R27, R26 ;  /* 0x0800001b1c1a7389 */ /* 0x000064000006001a */
[----:B01----:R-:W-:Y:S05]  /*5560*/  ENDCOLLECTIVE ;  /* 0x000000000000791b */ /* 0x003fea0003800000 */
.L_x_125:
[----:B------:R-:W-:Y:S01]  /*5570*/  HFMA2 R27, -RZ, RZ, 0, 0 ;  /* 0x00000000ff1b7431 */ /* 0x000fe200000001ff */
[----:B------:R-:W-:Y:S02]  /*5580*/  MOV R28, R41 ;  /* 0x00000029001c7202 */ /* 0x000fe40000000f00 */
[----:B------:R-:W-:-:S07]  /*5590*/  MOV R25, R26 ;  /* 0x0000001a00197202 */ /* 0x000fce0000000f00 */
[----:B------:R-:W-:Y:S05]  /*55a0*/  WARPSYNC.COLLECTIVE R29, `(.L_x_126) ;  /* 0x000000001d087348 */ /* 0x000fea0003c00000 */
[----:B------:R0:W1:Y:S02]  /*55b0*/  SHFL.IDX P3, R26, R28, R27, R20 ;  /* 0x0000001b1c1a7389 */ /* 0x0000640000060014 */
[----:B01----:R-:W-:Y:S05]  /*55c0*/  ENDCOLLECTIVE ;  /* 0x000000000000791b */ /* 0x003fea0003800000 */
.L_x_126:
[----:B------:R-:W-:Y:S01]  /*55d0*/  FADD R2, R48, R25 ;  /* 0x0000001930027221 */ /* 0x000fe20000000000 */
[----:B------:R-:W-:-:S03]  /*55e0*/  FMUL R48, R3, R24 ;  /* 0x0000001803307220 */ /* 0x000fc60000400000 */
[----:B------:R-:W-:Y:S02]  /*55f0*/  IMAD.MOV.U32 R28, RZ, RZ, R2 ;  /* 0x000000ffff1c7224 */ /* 0x000fe400078e0002 */
[----:B------:R-:W-:Y:S01]  /*5600*/  IMAD.MOV.U32 R2, RZ, RZ, R30 ;  /* 0x000000ffff027224 */ /* 0x000fe200078e001e */
[----:B------:R-:W-:-:S07]  /*5610*/  MOV R50, R26 ;  /* 0x0000001a00327202 */ /* 0x000fce0000000f00 */
[----:B------:R-:W-:Y:S05]  /*5620*/  WARPSYNC.COLLECTIVE R29, `(.L_x_127) ;  /* 0x000000001d087348 */ /* 0x000fea0003c00000 */
[----:B------:R0:W1:Y:S02]  /*5630*/  SHFL.IDX P3, R26, R28, R27, R20 ;  /* 0x0000001b1c1a7389 */ /* 0x0000640000060014 */
[----:B01----:R-:W-:Y:S05]  /*5640*/  ENDCOLLECTIVE ;  /* 0x000000000000791b */ /* 0x003fea0003800000 */
.L_x_127:
[----:B------:R-:W-:Y:S01]  /*5650*/  FFMA R9, R9, R23, R50 ;  /* 0x0000001709097223 */ /* 0x000fe20000000032 */
[----:B------:R-:W-:Y:S01]  /*5660*/  HFMA2 R27, -RZ, RZ, 0, 9.5367431640625e-07 ;  /* 0x00000010ff1b7431 */ /* 0x000fe200000001ff */
[----:B------:R-:W-:Y:S02]  /*5670*/  MOV R28, R52 ;  /* 0x00000034001c7202 */ /* 0x000fe40000000f00 */
[----:B------:R-:W-:Y:S02]  /*5680*/  MOV R51, R26 ;  /* 0x0000001a00337202 */ /* 0x000fe40000000f00 */
[----:B------:R-:W-:-:S03]  /*5690*/  MOV R26, 0x1f ;  /* 0x0000001f001a7802 */ /* 0x000fc60000000f00 */
[----:B------:R-:W-:-:S07]  /*56a0*/  FFMA R10, R10, R23, R51 ;  /* 0x000000170a0a7223 */ /* 0x000fce0000000033 */
[----:B------:R-:W-:Y:S05]  /*56b0*/  WARPSYNC.COLLECTIVE R29, `(.L_x_128) ;  /* 0x000000001d087348 */ /* 0x000fea0003c00000 */
[----:B------:R0:W1:Y:S02]  /*56c0*/  SHFL.DOWN P3, R26, R28, R27, R26 ;  /* 0x0800001b1c1a7389 */ /* 0x000064000006001a */
[----:B01----:R-:W-:Y:S05]  /*56d0*/  ENDCOLLECTIVE ;  /* 0x000000000000791b */ /* 0x003fea0003800000 */
.L_x_128:
[----:B------:R-:W-:Y:S01]  /*56e0*/  IMAD.MOV.U32 R28, RZ, RZ, R48 ;  /* 0x000000ffff1c7224 */ /* 0x000fe200078e0030 */
[----:B------:R-:W-:Y:S01]  /*56f0*/  MOV R3, R26 ;  /* 0x0000001a00037202 */ /* 0x000fe20000000f00 */
[----:B------:R-:W-:-:S04]  /*5700*/  HFMA2 R26, -RZ, RZ, 0, 1.847743988037109375e-06 ;  /* 0x0000001fff1a7431 */ /* 0x000fc800000001ff */
[----:B------:R-:W-:-:S07]  /*5710*/  FADD R3, R52, R3 ;  /* 0x0000000334037221 */ /* 0x000fce0000000000 */
[----:B------:R-:W-:Y:S05]  /*5720*/  WARPSYNC.COLLECTIVE R29, `(.L_x_129) ;  /* 0x000000001d087348 */ /* 0x000fea0003c00000 */
[----:B------:R0:W1:Y:S02]  /*5730*/  SHFL.DOWN P3, R26, R28, R27, R26 ;  /* 0x0800001b1c1a7389 */ /* 0x000064000006001a */
[----:B01----:R-:W-:Y:S05]  /*5740*/  ENDCOLLECTIVE ;  /* 0x000000000000791b */ /* 0x003fea0003800000 */
.L_x_129:
        /* <DEDUP_REMOVED lines=8> */
.L_x_130:
[----:B------:R-:W-:Y:S01]  /*57d0*/  MOV R28, R24 ;  /* 0x00000018001c7202 */ /* 0x000fe20000000f00 */
[----:B------:R-:W-:Y:S02]  /*57e0*/  IMAD.MOV.U32 R20, RZ, RZ, R26 ;  /* 0x000000ffff147224 */ /* 0x000fe400078e001a */
[----:B------:R-:W-:Y:S02]  /*57f0*/  HFMA2 R26, -RZ, RZ, 0, 1.847743988037109375e-06 ;  /* 0x0000001fff1a7431 */ /* 0x000fe400000001ff */
[----:B------:R-:W-:-:S07]  /*5800*/  FADD R51, R3, R20 ;  /* 0x0000001403337221 */ /* 0x000fce0000000000 */
[----:B------:R-:W-:Y:S05]  /*5810*/  WARPSYNC.COLLECTIVE R29, `(.L_x_131) ;  /* 0x000000001d087348 */ /* 0x000fea0003c00000 */
[----:B------:R0:W1:Y:S02]  /*5820*/  SHFL.DOWN P3, R26, R28, R27, R26 ;  /* 0x0800001b1c1a7389 */ /* 0x000064000006001a */
[----:B01----:R-:W-:Y:S05]  /*5830*/  ENDCOLLECTIVE ;  /* 0x000000000000791b */ /* 0x003fea0003800000 */
.L_x_131:
        /* <DEDUP_REMOVED lines=8> */
.L_x_132:
[----:B------:R-:W-:Y:S02]  /*58c0*/  MOV R28, R50 ;  /* 0x00000032001c7202 */ /* 0x000fe40000000f00 */
[----:B------:R-:W-:Y:S01]  /*58d0*/  MOV R20, R26 ;  /* 0x0000001a00147202 */ /* 0x000fe20000000f00 */
[----:B------:R-:W-:-:S04]  /*58e0*/  HFMA2 R26, -RZ, RZ, 0, 1.847743988037109375e-06 ;  /* 0x0000001fff1a7431 */ /* 0x000fc800000001ff */
[----:B------:R-:W-:-:S07]  /*58f0*/  FADD R25, R51, R20 ;  /* 0x0000001433197221 */ /* 0x000fce0000000000 */
[----:B------:R-:W-:Y:S05]  /*5900*/  WARPSYNC.COLLECTIVE R29, `(.L_x_133) ;  /* 0x000000001d087348 */ /* 0x000fea0003c00000 */
[----:B------:R0:W1:Y:S02]  /*5910*/  SHFL.DOWN P3, R26, R28, R27, R26 ;  /* 0x0800001b1c1a7389 */ /* 0x000064000006001a */
[----:B01----:R-:W-:Y:S05]  /*5920*/  ENDCOLLECTIVE ;  /* 0x000000000000791b */ /* 0x003fea0003800000 */
.L_x_133:
        /* <DEDUP_REMOVED lines=8> */
.L_x_134:
[----:B------:R-:W-:Y:S02]  /*59b0*/  MOV R28, R21 ;  /* 0x00000015001c7202 */ /* 0x000fe40000000f00 */
[----:B------:R-:W-:Y:S01]  /*59c0*/  MOV R20, R26 ;  /* 0x0000001a00147202 */ /* 0x000fe20000000f00 */
[----:B------:R-:W-:-:S04]  /*59d0*/  HFMA2 R26, -RZ, RZ, 0, 1.847743988037109375e-06 ;  /* 0x0000001fff1a7431 */ /* 0x000fc800000001ff */
[----:B------:R-:W-:-:S07]  /*59e0*/  FADD R20, R25, R20 ;  /* 0x0000001419147221 */ /* 0x000fce0000000000 */
[----:B------:R-:W-:Y:S05]  /*59f0*/  WARPSYNC.COLLECTIVE R29, `(.L_x_135) ;  /* 0x000000001d087348 */ /* 0x000fea0003c00000 */
[----:B------:R0:W1:Y:S02]  /*5a00*/  SHFL.DOWN P3, R26, R28, R27, R26 ;  /* 0x0800001b1c1a7389 */ /* 0x000064000006001a */
[----:B01----:R-:W-:Y:S05]  /*5a10*/  ENDCOLLECTIVE ;  /* 0x000000000000791b */ /* 0x003fea0003800000 */
.L_x_135:
        /* <DEDUP_REMOVED lines=8> */
.L_x_136:
        /* <DEDUP_REMOVED lines=8> */
.L_x_137:
[----:B------:R-:W-:Y:S01]  /*5b20*/  HFMA2 R27, -RZ, RZ, 0, 0 ;  /* 0x00000000ff1b7431 */ /* 0x000fe200000001ff */
[----:B------:R-:W-:Y:S01]  /*5b30*/  MOV R28, R24 ;  /* 0x00000018001c7202 */ /* 0x000fe20000000f00 */
[----:B------:R-:W-:-:S07]  /*5b40*/  IMAD.MOV.U32 R52, RZ, RZ, R26 ;  /* 0x000000ffff347224 */ /* 0x000fce00078e001a */
[----:B------:R-:W-:Y:S05]  /*5b50*/  WARPSYNC.COLLECTIVE R29, `(.L_x_138) ;  /* 0x000000001d087348 */ /* 0x000fea0003c00000 */
[----:B------:R0:W1:Y:S02]  /*5b60*/  SHFL.IDX P3, R26, R28, R27, R20 ;  /* 0x0000001b1c1a7389 */ /* 0x0000640000060014 */
[----:B01----:R-:W-:Y:S05]  /*5b70*/  ENDCOLLECTIVE ;  /* 0x000000000000791b */ /* 0x003fea0003800000 */
.L_x_138:
[----:B------:R-:W-:Y:S01]  /*5b80*/  FADD R25, R3, R52 ;  /* 0x0000003403197221 */ /* 0x000fe20000000000 */
[----:B------:R-:W-:-:S04]  /*5b90*/  MOV R3, R31 ;  /* 0x0000001f00037202 */ /* 0x000fc80000000f00 */
[----:B------:R-:W-:Y:S02]  /*5ba0*/  MOV R28, R25 ;  /* 0x00000019001c7202 */ /* 0x000fe40000000f00 */
[----:B------:R-:W-:-:S07]  /*5bb0*/  MOV R24, R26 ;  /* 0x0000001a00187202 */ /* 0x000fce0000000f00 */
[----:B------:R-:W-:Y:S05]  /*5bc0*/  WARPSYNC.COLLECTIVE R29, `(.L_x_139) ;  /* 0x000000001d087348 */ /* 0x000fea0003c00000 */
[----:B------:R0:W1:Y:S02]  /*5bd0*/  SHFL.IDX P3, R26, R28, R27, R20 ;  /* 0x0000001b1c1a7389 */ /* 0x0000640000060014 */
[----:B01----:R-:W-:Y:S05]  /*5be0*/  ENDCOLLECTIVE ;  /* 0x000000000000791b */ /* 0x003fea0003800000 */
.L_x_139:
[----:B------:R-:W-:Y:S05]  /*5bf0*/  BRA `(.L_x_140) ;  /* 0xffffffc000e87947 */ /* 0x000fea000383ffff */
        .weak           $__internal_0_$__cuda_sm20_rcp_rn_f32_slowpath
        .type           $__internal_0_$__cuda_sm20_rcp_rn_f32_slowpath,@function
        .size           $__internal_0_$__cuda_sm20_rcp_rn_f32_slowpath,(.L_x_146 - $__internal_0_$__cuda_sm20_rcp_rn_f32_slowpath)
$__internal_0_$__cuda_sm20_rcp_rn_f32_slowpath:
[----:B------:R-:W-:Y:S01]  /*5c00*/  SHF.L.U32 R0, R35, 0x1, RZ ;  /* 0x0000000123007819 */ /* 0x000fe200000006ff */
[----:B------:R-:W-:Y:S03]  /*5c10*/  BSSY.RECONVERGENT B1, `(.L_x_141) ;  /* 0x0000030000017945 */ /* 0x000fe60003800200 */
[----:B------:R-:W-:-:S04]  /*5c20*/  SHF.R.U32.HI R17, RZ, 0x18, R0 ;  /* 0x00000018ff117819 */ /* 0x000fc80000011600 */
[----:B------:R-:W-:-:S13]  /*5c30*/  ISETP.NE.U32.AND P0, PT, R17, RZ, PT ;  /* 0x000000ff1100720c */ /* 0x000fda0003f05070 */
[----:B------:R-:W-:Y:S05]  /*5c40*/  @P0 BRA `(.L_x_142) ;  /* 0x0000000000280947 */ /* 0x000fea0003800000 */
[----:B------:R-:W-:-:S04]  /*5c50*/  SHF.L.U32 R0, R35, 0x1, RZ ;  /* 0x0000000123007819 */ /* 0x000fc800000006ff */
[----:B------:R-:W-:-:S13]  /*5c60*/  ISETP.NE.AND P0, PT, R0, RZ, PT ;  /* 0x000000ff0000720c */ /* 0x000fda0003f05270 */
[----:B------:R-:W-:Y:S01]  /*5c70*/  @P0 FFMA R15, R35, 1.84467440737095516160e+19, RZ ;  /* 0x5f800000230f0823 */ /* 0x000fe200000000ff */
[----:B------:R-:W-:Y:S08]  /*5c80*/  @!P0 MUFU.RCP R13, R35 ;  /* 0x00000023000d8308 */ /* 0x000ff00000001000 */
[----:B------:R-:W0:Y:S02]  /*5c90*/  @P0 MUFU.RCP R0, R15 ;  /* 0x0000000f00000308 */ /* 0x000e240000001000 */
[----:B0-----:R-:W-:-:S04]  /*5ca0*/  @P0 FFMA R16, R15, R0, -1 ;  /* 0xbf8000000f100423 */ /* 0x001fc80000000000 */
[----:B------:R-:W-:-:S04]  /*5cb0*/  @P0 FADD.FTZ R17, -R16, -RZ ;  /* 0x800000ff10110221 */ /* 0x000fc80000010100 */
[----:B------:R-:W-:-:S04]  /*5cc0*/  @P0 FFMA R0, R0, R17, R0 ;  /* 0x0000001100000223 */ /* 0x000fc80000000000 */
[----:B------:R-:W-:Y:S01]  /*5cd0*/  @P0 FFMA R13, R0, 1.84467440737095516160e+19, RZ ;  /* 0x5f800000000d0823 */ /* 0x000fe200000000ff */
[----:B------:R-:W-:Y:S06]  /*5ce0*/  BRA `(.L_x_143) ;  /* 0x0000000000887947 */ /* 0x000fec0003800000 */
.L_x_142:
[----:B------:R-:W-:-:S04]  /*5cf0*/  IADD3 R19, PT, PT, R17, -0xfd, RZ ;  /* 0xffffff0311137810 */ /* 0x000fc80007ffe0ff */
[----:B------:R-:W-:-:S13]  /*5d00*/  ISETP.GT.U32.AND P0, PT, R19, 0x1, PT ;  /* 0x000000011300780c */ /* 0x000fda0003f04070 */
[----:B------:R-:W-:Y:S05]  /*5d10*/  @P0 BRA `(.L_x_144) ;  /* 0x0000000000780947 */ /* 0x000fea0003800000 */
[----:B------:R-:W-:Y:S01]  /*5d20*/  LOP3.LUT R0, R35, 0x7fffff, RZ, 0xc0, !PT ;  /* 0x007fffff23007812 */ /* 0x000fe200078ec0ff */
[----:B------:R-:W-:-:S03]  /*5d30*/  HFMA2 R18, -RZ, RZ, 0, 1.78813934326171875e-07 ;  /* 0x00000003ff127431 */ /* 0x000fc600000001ff */
[----:B------:R-:W-:-:S04]  /*5d40*/  LOP3.LUT R0, R0, 0x3f800000, RZ, 0xfc, !PT ;  /* 0x3f80000000007812 */ /* 0x000fc800078efcff */
[----:B------:R-:W0:Y:S01]  /*5d50*/  MUFU.RCP R13, R0 ;  /* 0x00000000000d7308 */ /* 0x000e220000001000 */
[----:B------:R-:W-:Y:S01]  /*5d60*/  SHF.L.U32 R18, R18, R19, RZ ;  /* 0x0000001312127219 */ /* 0x000fe200000006ff */
[----:B0-----:R-:W-:-:S04]  /*5d70*/  FFMA R15, R0, R13, -1 ;  /* 0xbf800000000f7423 */ /* 0x001fc8000000000d */
[----:B------:R-:W-:-:S04]  /*5d80*/  FADD.FTZ R16, -R15, -RZ ;  /* 0x800000ff0f107221 */ /* 0x000fc80000010100 */
[CCC-:B------:R-:W-:Y:S01]  /*5d90*/  FFMA.RM R15, R13.reuse, R16.reuse, R13.reuse ;  /* 0x000000100d0f7223 */ /* 0x1c0fe2000000400d */
[----:B------:R-:W-:-:S04]  /*5da0*/  FFMA.RP R16, R13, R16, R13 ;  /* 0x000000100d107223 */ /* 0x000fc8000000800d */
[C---:B------:R-:W-:Y:S02]  /*5db0*/  LOP3.LUT R13, R15.reuse, 0x7fffff, RZ, 0xc0, !PT ;  /* 0x007fffff0f0d7812 */ /* 0x040fe400078ec0ff */
[----:B------:R-:W-:Y:S02]  /*5dc0*/  FSETP.NEU.FTZ.AND P0, PT, R15, R16, PT ;  /* 0x000000100f00720b */ /* 0x000fe40003f1d000 */
[----:B------:R-:W-:Y:S02]  /*5dd0*/  LOP3.LUT R13, R13, 0x800000, RZ, 0xfc, !PT ;  /* 0x008000000d0d7812 */ /* 0x000fe400078efcff */
[----:B------:R-:W-:Y:S02]  /*5de0*/  SEL R15, RZ, 0xffffffff, !P0 ;  /* 0xffffffffff0f7807 */ /* 0x000fe40004000000 */
[----:B------:R-:W-:-:S03]  /*5df0*/  LOP3.LUT R18, R18, R13, RZ, 0xc0, !PT ;  /* 0x0000000d12127212 */ /* 0x000fc600078ec0ff */
[----:B------:R-:W-:Y:S01]  /*5e00*/  IMAD.MOV R0, RZ, RZ, -R15 ;  /* 0x000000ffff007224 */ /* 0x000fe200078e0a0f */
[----:B------:R-:W-:-:S04]  /*5e10*/  SHF.R.U32.HI R18, RZ, R19, R18 ;  /* 0x00000013ff127219 */ /* 0x000fc80000011612 */
[----:B------:R-:W-:Y:S02]  /*5e20*/  LOP3.LUT P1, RZ, R0, R19, R13, 0xf8, !PT ;  /* 0x0000001300ff7212 */ /* 0x000fe4000782f80d */
[C---:B------:R-:W-:Y:S02]  /*5e30*/  LOP3.LUT P0, RZ, R18.reuse, 0x1, RZ, 0xc0, !PT ;  /* 0x0000000112ff7812 */ /* 0x040fe4000780c0ff */
[----:B------:R-:W-:-:S04]  /*5e40*/  LOP3.LUT P2, RZ, R18, 0x2, RZ, 0xc0, !PT ;  /* 0x0000000212ff7812 */ /* 0x000fc8000784c0ff */
[----:B------:R-:W-:Y:S02]  /*5e50*/  PLOP3.LUT P0, PT, P0, P1, P2, 0xe0, 0x0 ;  /* 0x000000000000781c */ /* 0x000fe40000703c20 */
[----:B------:R-:W-:Y:S02]  /*5e60*/  LOP3.LUT P1, RZ, R35, 0x7fffff, RZ, 0xc0, !PT ;  /* 0x007fffff23ff7812 */ /* 0x000fe4000782c0ff */
[----:B------:R-:W-:-:S04]  /*5e70*/  SEL R0, RZ, 0x1, !P0 ;  /* 0x00000001ff007807 */ /* 0x000fc80004000000 */
[----:B------:R-:W-:-:S04]  /*5e80*/  IADD3 R0, PT, PT, -R0, RZ, RZ ;  /* 0x000000ff00007210 */ /* 0x000fc80007ffe1ff */
[----:B------:R-:W-:Y:S02]  /*5e90*/  ISETP.GE.AND P0, PT, R0, RZ, PT ;  /* 0x000000ff0000720c */ /* 0x000fe40003f06270 */
[----:B------:R-:W-:-:S04]  /*5ea0*/  IADD3 R0, PT, PT, R17, -0xfc, RZ ;  /* 0xffffff0411007810 */ /* 0x000fc80007ffe0ff */
[----:B------:R-:W-:-:S07]  /*5eb0*/  SHF.R.U32.HI R0, RZ, R0, R13 ;  /* 0x00000000ff007219 */ /* 0x000fce000001160d */
[----:B------:R-:W-:-:S04]  /*5ec0*/  @!P0 IADD3 R0, PT, PT, R0, 0x1, RZ ;  /* 0x0000000100008810 */ /* 0x000fc80007ffe0ff */
[----:B------:R-:W-:-:S04]  /*5ed0*/  @!P1 SHF.L.U32 R0, R0, 0x1, RZ ;  /* 0x0000000100009819 */ /* 0x000fc800000006ff */
[----:B------:R-:W-:Y:S01]  /*5ee0*/  LOP3.LUT R13, R0, 0x80000000, R35, 0xf8, !PT ;  /* 0x80000000000d7812 */ /* 0x000fe200078ef823 */
[----:B------:R-:W-:Y:S06]  /*5ef0*/  BRA `(.L_x_143) ;  /* 0x0000000000047947 */ /* 0x000fec0003800000 */
.L_x_144:
[----:B------:R0:W1:Y:S02]  /*5f00*/  MUFU.RCP R13, R35 ;  /* 0x00000023000d7308 */ /* 0x0000640000001000 */
.L_x_143:
[----:B------:R-:W-:Y:S05]  /*5f10*/  BSYNC.RECONVERGENT B1 ;  /* 0x0000000000017941 */ /* 0x000fea0003800200 */
.L_x_141:
[----:B------:R-:W-:-:S04]  /*5f20*/  MOV R15, 0x0 ;  /* 0x00000000000f7802 */ /* 0x000fc80000000f00 */
[----:B01----:R-:W-:Y:S05]  /*5f30*/  RET.REL.NODEC R14 `(_Z32flashattn_warp_full_softmax_v12fPK6__halfS1_S1_Pfiiif) ;  /* 0xffffffa00e307950 */ /* 0x003fea0003c3ffff */
.L_x_145:
[----:B------:R-:W-:-:S00]  /*5f40*/  BRA `(.L_x_145) ;  /* 0xfffffffc00fc7947 */ /* 0x000fc0000383ffff */
[----:B------:R-:W-:-:S00]  /*5f50*/  NOP ;  /* 0x0000000000007918 */ /* 0x000fc00000000000 */
        /* <DEDUP_REMOVED lines=10> */
.L_x_146:


//--------------------- .nv.shared._Z32flashattn_warp_full_softmax_v12fPK6__halfS1_S1_Pfiiif --------------------------
	.section	.nv.shared._Z32flashattn_warp_full_softmax_v12fPK6__halfS1_S1_Pfiiif,"aw",@nobits
	.sectionflags	@""
	.align	16
	.zero		1024


//--------------------- .nv.shared.reserved.0     --------------------------
	.section	.nv.shared.reserved.0,"aw",@nobits
	.weak		__nv_reservedSMEM_offset_0_alias
	.size		__nv_reservedSMEM_offset_0_alias, 0, 64
	.other		__nv_reservedSMEM_offset_0_alias,@"STO_CUDA_RESERVED_SHARED STV_DEFAULT"
__nv_reservedSMEM_offset_0_alias:
	.zero		0
	.zero		64


//--------------------- .nv.constant0._Z32flashattn_warp_full_softmax_v12fPK6__halfS1_S1_Pfiiif --------------------------
	.section	.nv.constant0._Z32flashattn_warp_full_softmax_v12fPK6__halfS1_S1_Pfiiif,"a",@progbits
	.sectionflags	@""
	.align	4
.nv.constant0._Z32flashattn_warp_full_softmax_v12fPK6__halfS1_S1_Pfiiif:
	.zero		944


//--------------------- SYMBOLS --------------------------

	.type		.nv.reservedSmem.offset0,@object
	.size		.nv.reservedSmem.offset0,0x4
	.type		.nv.reservedSmem.cap,@object
	.size		.nv.reservedSmem.cap,0x4
